	.target	sm_90a

	.elftype	@"ET_EXEC"


//--------------------- .note.nv.tkinfo           --------------------------
	.section	.note.nv.tkinfo,"",@"SHT_NOTE"
	.sectionflags	@"SHF_NOTE_NV_TKINFO"
	.tkinfo
        /*0018*/ 	.word	0x00000002
        /*0030*/ 	.string	""
        /*0030*/ 	.string	"ptxas"
        /*0030*/ 	.string	"Cuda compilation tools, release 13.0, V13.0.88"
        /*0030*/ 	.string	"Build cuda_13.0.r13.0/compiler.36424714_0"
        /*0030*/ 	.string	"-v  -suppress-debug-info  -lineinfo  -arch sm_90a "



//--------------------- .note.nv.cuinfo           --------------------------
	.section	.note.nv.cuinfo,"",@"SHT_NOTE"
	.sectionflags	@"SHF_NOTE_NV_CUINFO"
        /*0018*/ 	.short	0x0002
        /*001a*/ 	.short	0x005a
        /*001c*/ 	.short	0x0082
	.zero		2


//--------------------- .nv.info                  --------------------------
	.section	.nv.info,"",@"SHT_CUDA_INFO"
	.align	4


	//----- nvinfo : EIATTR_REGCOUNT
	.align		4
        /*0000*/ 	.byte	0x04, 0x2f
        /*0002*/ 	.short	(.L_1 - .L_0)
	.align		4
.L_0:
        /*0004*/ 	.word	index@(matmul_kernel)
        /*0008*/ 	.word	0x000000ff


	//----- nvinfo : EIATTR_FRAME_SIZE
	.align		4
.L_1:
        /*000c*/ 	.byte	0x04, 0x11
        /*000e*/ 	.short	(.L_3 - .L_2)
	.align		4
.L_2:
        /*0010*/ 	.word	index@(matmul_kernel)
        /*0014*/ 	.word	0x000001a8


	//----- nvinfo : EIATTR_MIN_STACK_SIZE
	.align		4
.L_3:
        /*0018*/ 	.byte	0x04, 0x12
        /*001a*/ 	.short	(.L_5 - .L_4)
	.align		4
.L_4:
        /*001c*/ 	.word	index@(matmul_kernel)
        /*0020*/ 	.word	0x000001a8
.L_5:


//--------------------- .nv.compat                --------------------------
	.section	.nv.compat,"",@"SHT_CUDA_COMPAT_INFO"
	.align	4
        /*0000*/ 	.byte	0x02, 0x09, 0x01, 0x00, 0x02, 0x02, 0x02, 0x00, 0x02, 0x05, 0x05, 0x00, 0x03, 0x07, 0x01, 0x01
        /*0010*/ 	.byte	0x02, 0x03, 0x00, 0x00, 0x02, 0x06, 0x01, 0x00, 0x04, 0x0b, 0x08, 0x00, 0x00, 0x00, 0x00, 0x00
        /*0020*/ 	.byte	0x00, 0x00, 0x00, 0x00


//--------------------- .nv.info.matmul_kernel    --------------------------
	.section	.nv.info.matmul_kernel,"",@"SHT_CUDA_INFO"
	.sectionflags	@""
	.align	4


	//----- nvinfo : EIATTR_CUDA_API_VERSION
	.align		4
        /*0000*/ 	.byte	0x04, 0x37
        /*0002*/ 	.short	(.L_7 - .L_6)
.L_6:
        /*0004*/ 	.word	0x00000082


	//----- nvinfo : EIATTR_KPARAM_INFO
	.align		4
.L_7:
        /*0008*/ 	.byte	0x04, 0x17
        /*000a*/ 	.short	(.L_9 - .L_8)
.L_8:
        /*000c*/ 	.word	0x00000000
        /*0010*/ 	.short	0x000d
        /*0012*/ 	.short	0x0048
        /*0014*/ 	.byte	0x00, 0xf4, 0x21, 0x00


	//----- nvinfo : EIATTR_KPARAM_INFO
	.align		4
.L_9:
        /*0018*/ 	.byte	0x04, 0x17
        /*001a*/ 	.short	(.L_11 - .L_10)
.L_10:
        /*001c*/ 	.word	0x00000000
        /*0020*/ 	.short	0x000c
        /*0022*/ 	.short	0x0040
        /*0024*/ 	.byte	0x00, 0xf4, 0x21, 0x00


	//----- nvinfo : EIATTR_KPARAM_INFO
	.align		4
.L_11:
        /*0028*/ 	.byte	0x04, 0x17
        /*002a*/ 	.short	(.L_13 - .L_12)
.L_12:
        /*002c*/ 	.word	0x00000000
        /*0030*/ 	.short	0x000b
        /*0032*/ 	.short	0x0038
        /*0034*/ 	.byte	0x00, 0xf0, 0x11, 0x00


	//----- nvinfo : EIATTR_KPARAM_INFO
	.align		4
.L_13:
        /*0038*/ 	.byte	0x04, 0x17
        /*003a*/ 	.short	(.L_15 - .L_14)
.L_14:
        /*003c*/ 	.word	0x00000000
        /*0040*/ 	.short	0x000a
        /*0042*/ 	.short	0x0034
        /*0044*/ 	.byte	0x00, 0xf0, 0x11, 0x00


	//----- nvinfo : EIATTR_KPARAM_INFO
	.align		4
.L_15:
        /*0048*/ 	.byte	0x04, 0x17
        /*004a*/ 	.short	(.L_17 - .L_16)
.L_16:
        /*004c*/ 	.word	0x00000000
        /*0050*/ 	.short	0x0009
        /*0052*/ 	.short	0x0030
        /*0054*/ 	.byte	0x00, 0xf0, 0x11, 0x00


	//----- nvinfo : EIATTR_KPARAM_INFO
	.align		4
.L_17:
        /*0058*/ 	.byte	0x04, 0x17
        /*005a*/ 	.short	(.L_19 - .L_18)
.L_18:
        /*005c*/ 	.word	0x00000000
        /*0060*/ 	.short	0x0008
        /*0062*/ 	.short	0x002c
        /*0064*/ 	.byte	0x00, 0xf0, 0x11, 0x00


	//----- nvinfo : EIATTR_KPARAM_INFO
	.align		4
.L_19:
        /*0068*/ 	.byte	0x04, 0x17
        /*006a*/ 	.short	(.L_21 - .L_20)
.L_20:
        /*006c*/ 	.word	0x00000000
        /*0070*/ 	.short	0x0007
        /*0072*/ 	.short	0x0028
        /*0074*/ 	.byte	0x00, 0xf0, 0x11, 0x00


	//----- nvinfo : EIATTR_KPARAM_INFO
	.align		4
.L_21:
        /*0078*/ 	.byte	0x04, 0x17
        /*007a*/ 	.short	(.L_23 - .L_22)
.L_22:
        /*007c*/ 	.word	0x00000000
        /*0080*/ 	.short	0x0006
        /*0082*/ 	.short	0x0024
        /*0084*/ 	.byte	0x00, 0xf0, 0x11, 0x00


	//----- nvinfo : EIATTR_KPARAM_INFO
	.align		4
.L_23:
        /*0088*/ 	.byte	0x04, 0x17
        /*008a*/ 	.short	(.L_25 - .L_24)
.L_24:
        /*008c*/ 	.word	0x00000000
        /*0090*/ 	.short	0x0005
        /*0092*/ 	.short	0x0020
        /*0094*/ 	.byte	0x00, 0xf0, 0x11, 0x00


	//----- nvinfo : EIATTR_KPARAM_INFO
	.align		4
.L_25:
        /*0098*/ 	.byte	0x04, 0x17
        /*009a*/ 	.short	(.L_27 - .L_26)
.L_26:
        /*009c*/ 	.word	0x00000000
        /*00a0*/ 	.short	0x0004
        /*00a2*/ 	.short	0x001c
        /*00a4*/ 	.byte	0x00, 0xf0, 0x11, 0x00


	//----- nvinfo : EIATTR_KPARAM_INFO
	.align		4
.L_27:
        /*00a8*/ 	.byte	0x04, 0x17
        /*00aa*/ 	.short	(.L_29 - .L_28)
.L_28:
        /*00ac*/ 	.word	0x00000000
        /*00b0*/ 	.short	0x0003
        /*00b2*/ 	.short	0x0018
        /*00b4*/ 	.byte	0x00, 0xf0, 0x11, 0x00


	//----- nvinfo : EIATTR_KPARAM_INFO
	.align		4
.L_29:
        /*00b8*/ 	.byte	0x04, 0x17
        /*00ba*/ 	.short	(.L_31 - .L_30)
.L_30:
        /*00bc*/ 	.word	0x00000000
        /*00c0*/ 	.short	0x0002
        /*00c2*/ 	.short	0x0010
        /*00c4*/ 	.byte	0x00, 0xf4, 0x21, 0x00


	//----- nvinfo : EIATTR_KPARAM_INFO
	.align		4
.L_31:
        /*00c8*/ 	.byte	0x04, 0x17
        /*00ca*/ 	.short	(.L_33 - .L_32)
.L_32:
        /*00cc*/ 	.word	0x00000000
        /*00d0*/ 	.short	0x0001
        /*00d2*/ 	.short	0x0008
        /*00d4*/ 	.byte	0x00, 0xf4, 0x21, 0x00


	//----- nvinfo : EIATTR_KPARAM_INFO
	.align		4
.L_33:
        /*00d8*/ 	.byte	0x04, 0x17
        /*00da*/ 	.short	(.L_35 - .L_34)
.L_34:
        /*00dc*/ 	.word	0x00000000
        /*00e0*/ 	.short	0x0000
        /*00e2*/ 	.short	0x0000
        /*00e4*/ 	.byte	0x00, 0xf4, 0x21, 0x00


	//----- nvinfo : EIATTR_SPARSE_MMA_MASK
	.align		4
.L_35:
        /*00e8*/ 	.byte	0x03, 0x50
        /*00ea*/ 	.short	0x0000


	//----- nvinfo : EIATTR_MAXREG_COUNT
	.align		4
        /*00ec*/ 	.byte	0x03, 0x1b
        /*00ee*/ 	.short	0x00ff


	//----- nvinfo : EIATTR_NUM_BARRIERS
	.align		4
        /*00f0*/ 	.byte	0x02, 0x4c
        /*00f2*/ 	.byte	0x01
	.zero		1


	//----- nvinfo : EIATTR_ANNOTATIONS
	.align		4
        /*00f4*/ 	.byte	0x04, 0x55
        /*00f6*/ 	.short	(.L_37 - .L_36)


	//   ....[0]....
.L_36:
        /*00f8*/ 	.word	0x00000001
        /*00fc*/ 	.byte	0x60, 0x09, 0x00, 0x00, 0x01, 0x00, 0x00, 0x00, 0x30, 0x4c, 0x00, 0x00, 0x01, 0x00, 0x00, 0x00
        /* <DEDUP_REMOVED lines=151> */
        /*0a7c*/ 	.byte	0x90, 0xa3, 0x00, 0x00


	//----- nvinfo : EIATTR_MERCURY_ISA_VERSION
	.align		4
.L_37:
        /*0a80*/ 	.byte	0x03, 0x5f
        /*0a82*/ 	.short	0x0101


	//----- nvinfo : EIATTR_EXIT_INSTR_OFFSETS
	.align		4
        /*0a84*/ 	.byte	0x04, 0x1c
        /*0a86*/ 	.short	(.L_39 - .L_38)


	//   ....[0]....
.L_38:
        /*0a88*/ 	.word	0x0000eea0


	//   ....[1]....
        /*0a8c*/ 	.word	0x0000eec0


	//----- nvinfo : EIATTR_REQNTID
	.align		4
.L_39:
        /*0a90*/ 	.byte	0x04, 0x10
        /*0a92*/ 	.short	(.L_41 - .L_40)
.L_40:
        /*0a94*/ 	.word	0x00000040
        /*0a98*/ 	.word	0x00000001
        /*0a9c*/ 	.word	0x00000001


	//----- nvinfo : EIATTR_CBANK_PARAM_SIZE
	.align		4
.L_41:
        /*0aa0*/ 	.byte	0x03, 0x19
        /*0aa2*/ 	.short	0x0050


	//----- nvinfo : EIATTR_PARAM_CBANK
	.align		4
        /*0aa4*/ 	.byte	0x04, 0x0a
        /*0aa6*/ 	.short	(.L_43 - .L_42)
	.align		4
.L_42:
        /*0aa8*/ 	.word	index@(.nv.constant0.matmul_kernel)
        /*0aac*/ 	.short	0x0210
        /*0aae*/ 	.short	0x0050


	//----- nvinfo : EIATTR_SW_WAR
	.align		4
.L_43:
        /*0ab0*/ 	.byte	0x04, 0x36
        /*0ab2*/ 	.short	(.L_45 - .L_44)
.L_44:
        /*0ab4*/ 	.word	0x00000008
.L_45:


//--------------------- .nv.callgraph             --------------------------
	.section	.nv.callgraph,"",@"SHT_CUDA_CALLGRAPH"
	.align	4
	.sectionentsize	8
	.align		4
        /*0000*/ 	.word	0x00000000
	.align		4
        /*0004*/ 	.word	0xffffffff
	.align		4
        /*0008*/ 	.word	0x00000000
	.align		4
        /*000c*/ 	.word	0xfffffffe
	.align		4
        /*0010*/ 	.word	0x00000000
	.align		4
        /*0014*/ 	.word	0xfffffffd
	.align		4
        /*0018*/ 	.word	0x00000000
	.align		4
        /*001c*/ 	.word	0xfffffffc


//--------------------- .text.matmul_kernel       --------------------------
	.section	.text.matmul_kernel,"ax",@progbits
	.align	128
        .global         matmul_kernel
        .type           matmul_kernel,@function
        .size           matmul_kernel,(.L_x_3 - matmul_kernel)
        .other          matmul_kernel,@"STO_CUDA_ENTRY STV_DEFAULT"
matmul_kernel:
.text.matmul_kernel:
[----:B------:R-:W0:Y:S08]  /*0000*/  LDC R1, c[0x0][0x28] ;  /* 0x00000a00ff017b82 */ /* 0x000e300000000800 */
[----:B------:R-:W1:Y:S01]  /*0010*/  LDC.64 R148, c[0x0][0x228] ;  /* 0x00008a00ff947b82 */ /* 0x000e620000000a00 */
[----:B------:R-:W2:Y:S01]  /*0020*/  S2R R5, SR_CTAID.X ;  /* 0x0000000000057919 */ /* 0x000ea20000002500 */
[----:B------:R-:W-:Y:S01]  /*0030*/  ULDC UR4, c[0x0][0x230] ;  /* 0x00008c0000047ab9 */ /* 0x000fe20000000800 */
[----:B0-----:R-:W-:Y:S01]  /*0040*/  VIADD R1, R1, 0xfffffe58 ;  /* 0xfffffe5801017836 */ /* 0x001fe20000000000 */
[----:B------:R-:W-:Y:S01]  /*0050*/  UIADD3 UR4, UR4, 0x1f, URZ ;  /* 0x0000001f04047890 */ /* 0x000fe2000fffe03f */
[----:B------:R-:W-:Y:S01]  /*0060*/  CS2R R28, SRZ ;  /* 0x00000000001c7805 */ /* 0x000fe2000001ff00 */
[----:B------:R-:W-:Y:S01]  /*0070*/  UMOV UR6, 0x400 ;  /* 0x0000040000067882 */ /* 0x000fe20000000000 */
[----:B------:R-:W-:Y:S01]  /*0080*/  ULDC.64 UR8, c[0x0][0x208] ;  /* 0x0000820000087ab9 */ /* 0x000fe20000000a00 */
[----:B------:R-:W0:Y:S01]  /*0090*/  S2UR UR7, SR_CgaCtaId ;  /* 0x00000000000779c3 */ /* 0x000e220000008800 */
[----:B------:R-:W-:Y:S01]  /*00a0*/  UISETP.GE.AND UP0, UPT, UR4, 0x20, UPT ;  /* 0x000000200400788c */ /* 0x000fe2000bf06270 */
[----:B------:R-:W-:-:S02]  /*00b0*/  CS2R R30, SRZ ;  /* 0x00000000001e7805 */ /* 0x000fc4000001ff00 */
[----:B------:R-:W-:Y:S02]  /*00c0*/  CS2R R24, SRZ ;  /* 0x0000000000187805 */ /* 0x000fe4000001ff00 */
[----:B------:R-:W-:Y:S02]  /*00d0*/  CS2R R26, SRZ ;  /* 0x00000000001a7805 */ /* 0x000fe4000001ff00 */
[----:B------:R-:W-:Y:S02]  /*00e0*/  CS2R R20, SRZ ;  /* 0x0000000000147805 */ /* 0x000fe4000001ff00 */
[----:B------:R-:W-:Y:S02]  /*00f0*/  CS2R R22, SRZ ;  /* 0x0000000000167805 */ /* 0x000fe4000001ff00 */
[----:B------:R-:W-:Y:S02]  /*0100*/  CS2R R16, SRZ ;  /* 0x0000000000107805 */ /* 0x000fe4000001ff00 */
[----:B------:R-:W-:-:S02]  /*0110*/  CS2R R18, SRZ ;  /* 0x0000000000127805 */ /* 0x000fc4000001ff00 */
[----:B------:R-:W-:Y:S02]  /*0120*/  CS2R R144, SRZ ;  /* 0x0000000000907805 */ /* 0x000fe4000001ff00 */
[----:B------:R-:W-:Y:S02]  /*0130*/  CS2R R146, SRZ ;  /* 0x0000000000927805 */ /* 0x000fe4000001ff00 */
[----:B------:R-:W-:Y:S02]  /*0140*/  CS2R R12, SRZ ;  /* 0x00000000000c7805 */ /* 0x000fe4000001ff00 */
[----:B------:R-:W-:Y:S02]  /*0150*/  CS2R R14, SRZ ;  /* 0x00000000000e7805 */ /* 0x000fe4000001ff00 */
[----:B------:R-:W-:Y:S02]  /*0160*/  CS2R R140, SRZ ;  /* 0x00000000008c7805 */ /* 0x000fe4000001ff00 */
[----:B------:R-:W-:-:S02]  /*0170*/  CS2R R142, SRZ ;  /* 0x00000000008e7805 */ /* 0x000fc4000001ff00 */
[----:B------:R-:W-:Y:S01]  /*0180*/  CS2R R136, SRZ ;  /* 0x0000000000887805 */ /* 0x000fe2000001ff00 */
[----:B-1----:R-:W-:Y:S01]  /*0190*/  VIADD R0, R149, 0x7f ;  /* 0x0000007f95007836 */ /* 0x002fe20000000000 */
[----:B------:R-:W-:Y:S02]  /*01a0*/  CS2R R138, SRZ ;  /* 0x00000000008a7805 */ /* 0x000fe4000001ff00 */
[----:B------:R-:W-:Y:S02]  /*01b0*/  CS2R R132, SRZ ;  /* 0x0000000000847805 */ /* 0x000fe4000001ff00 */
[----:B------:R-:W-:Y:S02]  /*01c0*/  CS2R R134, SRZ ;  /* 0x0000000000867805 */ /* 0x000fe4000001ff00 */
[----:B------:R-:W-:Y:S02]  /*01d0*/  CS2R R128, SRZ ;  /* 0x0000000000807805 */ /* 0x000fe4000001ff00 */
[----:B------:R-:W-:-:S02]  /*01e0*/  SHF.R.S32.HI R3, RZ, 0x1f, R0 ;  /* 0x0000001fff037819 */ /* 0x000fc40000011400 */
[----:B------:R-:W-:Y:S02]  /*01f0*/  CS2R R130, SRZ ;  /* 0x0000000000827805 */ /* 0x000fe4000001ff00 */
[----:B------:R-:W-:Y:S01]  /*0200*/  CS2R R124, SRZ ;  /* 0x00000000007c7805 */ /* 0x000fe2000001ff00 */
[----:B0-----:R-:W-:Y:S01]  /*0210*/  ULEA UR6, UR7, UR6, 0x18 ;  /* 0x0000000607067291 */ /* 0x001fe2000f8ec03f */
[----:B------:R-:W-:Y:S02]  /*0220*/  LEA.HI R3, R3, R0, RZ, 0x7 ;  /* 0x0000000003037211 */ /* 0x000fe400078f38ff */
[----:B------:R-:W-:Y:S02]  /*0230*/  CS2R R126, SRZ ;  /* 0x00000000007e7805 */ /* 0x000fe4000001ff00 */
[----:B--2---:R-:W-:Y:S02]  /*0240*/  IABS R8, R5 ;  /* 0x0000000500087213 */ /* 0x004fe40000000000 */
[----:B------:R-:W-:-:S02]  /*0250*/  CS2R R120, SRZ ;  /* 0x0000000000787805 */ /* 0x000fc4000001ff00 */
[----:B------:R-:W-:Y:S02]  /*0260*/  SHF.R.S32.HI R3, RZ, 0x7, R3 ;  /* 0x00000007ff037819 */ /* 0x000fe40000011403 */
[----:B------:R-:W-:Y:S02]  /*0270*/  CS2R R122, SRZ ;  /* 0x00000000007a7805 */ /* 0x000fe4000001ff00 */
[----:B------:R-:W-:Y:S02]  /*0280*/  CS2R R116, SRZ ;  /* 0x0000000000747805 */ /* 0x000fe4000001ff00 */
[----:B------:R-:W-:Y:S02]  /*0290*/  CS2R R118, SRZ ;  /* 0x0000000000767805 */ /* 0x000fe4000001ff00 */
[----:B------:R-:W-:Y:S01]  /*02a0*/  CS2R R112, SRZ ;  /* 0x0000000000707805 */ /* 0x000fe2000001ff00 */
[----:B------:R-:W-:Y:S01]  /*02b0*/  IMAD.SHL.U32 R4, R3, 0x8, RZ ;  /* 0x0000000803047824 */ /* 0x000fe200078e00ff */
[----:B------:R-:W-:-:S02]  /*02c0*/  CS2R R114, SRZ ;  /* 0x0000000000727805 */ /* 0x000fc4000001ff00 */
[----:B------:R-:W-:Y:S02]  /*02d0*/  CS2R R108, SRZ ;  /* 0x00000000006c7805 */ /* 0x000fe4000001ff00 */
[----:B------:R-:W-:Y:S02]  /*02e0*/  CS2R R110, SRZ ;  /* 0x00000000006e7805 */ /* 0x000fe4000001ff00 */
[----:B------:R-:W-:Y:S02]  /*02f0*/  CS2R R104, SRZ ;  /* 0x0000000000687805 */ /* 0x000fe4000001ff00 */
[-C--:B------:R-:W-:Y:S02]  /*0300*/  IABS R7, R4.reuse ;  /* 0x0000000400077213 */ /* 0x080fe40000000000 */
[----:B------:R-:W-:Y:S02]  /*0310*/  CS2R R106, SRZ ;  /* 0x00000000006a7805 */ /* 0x000fe4000001ff00 */
[----:B------:R-:W-:-:S02]  /*0320*/  IABS R10, R4 ;  /* 0x00000004000a7213 */ /* 0x000fc40000000000 */
[----:B------:R-:W-:Y:S01]  /*0330*/  CS2R R100, SRZ ;  /* 0x0000000000647805 */ /* 0x000fe2000001ff00 */
[----:B------:R-:W0:Y:S01]  /*0340*/  I2F.RP R0, R7 ;  /* 0x0000000700007306 */ /* 0x000e220000209400 */
        /* <DEDUP_REMOVED lines=13> */
[----:B------:R-:W-:Y:S01]  /*0420*/  CS2R R72, SRZ ;  /* 0x0000000000487805 */ /* 0x000fe2000001ff00 */
[----:B0-----:R-:W0:Y:S01]  /*0430*/  MUFU.RCP R0, R0 ;  /* 0x0000000000007308 */ /* 0x001e220000001000 */
        /* <DEDUP_REMOVED lines=14> */
[----:B------:R-:W-:Y:S01]  /*0520*/  CS2R R46, SRZ ;  /* 0x00000000002e7805 */ /* 0x000fe2000001ff00 */
[----:B0-----:R-:W-:-:S02]  /*0530*/  VIADD R2, R0, 0xffffffe ;  /* 0x0ffffffe00027836 */ /* 0x001fc40000000000 */
[----:B------:R-:W-:Y:S02]  /*0540*/  IMAD.MOV R0, RZ, RZ, -R10 ;  /* 0x000000ffff007224 */ /* 0x000fe400078e0a0a */
[----:B------:R0:W1:Y:S02]  /*0550*/  F2I.FTZ.U32.TRUNC.NTZ R3, R2 ;  /* 0x0000000200037305 */ /* 0x000064000021f000 */
[----:B0-----:R-:W-:Y:S02]  /*0560*/  IMAD.MOV.U32 R2, RZ, RZ, RZ ;  /* 0x000000ffff027224 */ /* 0x001fe400078e00ff */
[----:B-1----:R-:W-:-:S04]  /*0570*/  IMAD.MOV R6, RZ, RZ, -R3 ;  /* 0x000000ffff067224 */ /* 0x002fc800078e0a03 */
[----:B------:R-:W-:Y:S02]  /*0580*/  IMAD R9, R6, R7, RZ ;  /* 0x0000000706097224 */ /* 0x000fe400078e02ff */
[----:B------:R-:W-:Y:S02]  /*0590*/  IMAD.MOV.U32 R6, RZ, RZ, R8 ;  /* 0x000000ffff067224 */ /* 0x000fe400078e0008 */
[----:B------:R-:W-:-:S06]  /*05a0*/  IMAD.HI.U32 R3, R3, R9, R2 ;  /* 0x0000000903037227 */ /* 0x000fcc00078e0002 */
[----:B------:R-:W-:-:S04]  /*05b0*/  IMAD.HI.U32 R3, R3, R6, RZ ;  /* 0x0000000603037227 */ /* 0x000fc800078e00ff */
[----:B------:R-:W-:-:S05]  /*05c0*/  IMAD R0, R3, R0, R6 ;  /* 0x0000000003007224 */ /* 0x000fca00078e0206 */
[----:B------:R-:W-:-:S13]  /*05d0*/  ISETP.GT.U32.AND P1, PT, R7, R0, PT ;  /* 0x000000000700720c */ /* 0x000fda0003f24070 */
[----:B------:R-:W-:Y:S02]  /*05e0*/  @!P1 IMAD.IADD R0, R0, 0x1, -R7 ;  /* 0x0000000100009824 */ /* 0x000fe400078e0a07 */
[----:B------:R-:W-:Y:S01]  /*05f0*/  @!P1 VIADD R3, R3, 0x1 ;  /* 0x0000000103039836 */ /* 0x000fe20000000000 */
[----:B------:R-:W-:Y:S02]  /*0600*/  ISETP.NE.AND P1, PT, R4, RZ, PT ;  /* 0x000000ff0400720c */ /* 0x000fe40003f25270 */
[----:B------:R-:W-:Y:S02]  /*0610*/  ISETP.GE.U32.AND P0, PT, R0, R7, PT ;  /* 0x000000070000720c */ /* 0x000fe40003f06070 */
[----:B------:R-:W-:-:S04]  /*0620*/  LOP3.LUT R0, R5, R4, RZ, 0x3c, !PT ;  /* 0x0000000405007212 */ /* 0x000fc800078e3cff */
[----:B------:R-:W-:Y:S01]  /*0630*/  ISETP.GE.AND P2, PT, R0, RZ, PT ;  /* 0x000000ff0000720c */ /* 0x000fe20003f46270 */
[----:B------:R-:W-:-:S06]  /*0640*/  VIADD R0, R148, 0x3f ;  /* 0x0000003f94007836 */ /* 0x000fcc0000000000 */
[----:B------:R-:W-:-:S04]  /*0650*/  @P0 VIADD R3, R3, 0x1 ;  /* 0x0000000103030836 */ /* 0x000fc80000000000 */
[----:B------:R-:W-:Y:S01]  /*0660*/  IMAD.MOV.U32 R2, RZ, RZ, R3 ;  /* 0x000000ffff027224 */ /* 0x000fe200078e0003 */
[----:B------:R-:W-:-:S03]  /*0670*/  SHF.R.S32.HI R3, RZ, 0x1f, R0 ;  /* 0x0000001fff037819 */ /* 0x000fc60000011400 */
[----:B------:R-:W-:Y:S01]  /*0680*/  @!P2 IMAD.MOV R2, RZ, RZ, -R2 ;  /* 0x000000ffff02a224 */ /* 0x000fe200078e0a02 */
[----:B------:R-:W-:Y:S02]  /*0690*/  @!P1 LOP3.LUT R2, RZ, R4, RZ, 0x33, !PT ;  /* 0x00000004ff029212 */ /* 0x000fe400078e33ff */
[----:B------:R-:W-:-:S03]  /*06a0*/  LEA.HI R3, R3, R0, RZ, 0x6 ;  /* 0x0000000003037211 */ /* 0x000fc600078f30ff */
[----:B------:R-:W-:Y:S02]  /*06b0*/  IMAD.SHL.U32 R6, R2, 0x8, RZ ;  /* 0x0000000802067824 */ /* 0x000fe400078e00ff */
[----:B------:R-:W-:-:S03]  /*06c0*/  IMAD.MOV R2, RZ, RZ, -R2 ;  /* 0x000000ffff027224 */ /* 0x000fc600078e0a02 */
[----:B------:R-:W-:Y:S01]  /*06d0*/  LEA.HI.SX32 R3, R3, -R6, 0x1a ;  /* 0x8000000603037211 */ /* 0x000fe200078fd2ff */
[----:B------:R-:W-:-:S03]  /*06e0*/  IMAD R11, R4, R2, R5 ;  /* 0x00000002040b7224 */ /* 0x000fc600078e0205 */
[----:B------:R-:W-:-:S04]  /*06f0*/  VIMNMX R8, R3, 0x8, PT ;  /* 0x0000000803087848 */ /* 0x000fc80003fe0100 */
[-C--:B------:R-:W-:Y:S02]  /*0700*/  IABS R7, R8.reuse ;  /* 0x0000000800077213 */ /* 0x080fe40000000000 */
[----:B------:R-:W-:Y:S02]  /*0710*/  IABS R4, R8 ;  /* 0x0000000800047213 */ /* 0x000fe40000000000 */
[----:B------:R-:W0:Y:S08]  /*0720*/  I2F.RP R0, R7 ;  /* 0x0000000700007306 */ /* 0x000e300000209400 */
[----:B0-----:R-:W0:Y:S02]  /*0730*/  MUFU.RCP R0, R0 ;  /* 0x0000000000007308 */ /* 0x001e240000001000 */
[----:B0-----:R-:W-:-:S02]  /*0740*/  VIADD R3, R0, 0xffffffe ;  /* 0x0ffffffe00037836 */ /* 0x001fc40000000000 */
[----:B------:R-:W-:-:S04]  /*0750*/  IMAD.MOV R0, RZ, RZ, -R4 ;  /* 0x000000ffff007224 */ /* 0x000fc800078e0a04 */
[----:B------:R-:W0:Y:S02]  /*0760*/  F2I.FTZ.U32.TRUNC.NTZ R3, R3 ;  /* 0x0000000300037305 */ /* 0x000e24000021f000 */
[----:B0-----:R-:W-:-:S04]  /*0770*/  IMAD.MOV R9, RZ, RZ, -R3 ;  /* 0x000000ffff097224 */ /* 0x001fc800078e0a03 */
[----:B------:R-:W-:Y:S01]  /*0780*/  IMAD.MOV.U32 R2, RZ, RZ, R9 ;  /* 0x000000ffff027224 */ /* 0x000fe200078e0009 */
[----:B------:R-:W-:-:S03]  /*0790*/  IABS R9, R11 ;  /* 0x0000000b00097213 */ /* 0x000fc60000000000 */
[----:B------:R-:W-:Y:S02]  /*07a0*/  IMAD R5, R2, R7, RZ ;  /* 0x0000000702057224 */ /* 0x000fe400078e02ff */
[----:B------:R-:W-:-:S04]  /*07b0*/  IMAD.MOV.U32 R2, RZ, RZ, RZ ;  /* 0x000000ffff027224 */ /* 0x000fc800078e00ff */
[----:B------:R-:W-:Y:S01]  /*07c0*/  IMAD.HI.U32 R2, R3, R5, R2 ;  /* 0x0000000503027227 */ /* 0x000fe200078e0002 */
[----:B------:R-:W-:-:S04]  /*07d0*/  LOP3.LUT R3, R11, R8, RZ, 0x3c, !PT ;  /* 0x000000080b037212 */ /* 0x000fc800078e3cff */
[----:B------:R-:W-:Y:S01]  /*07e0*/  ISETP.GE.AND P2, PT, R3, RZ, PT ;  /* 0x000000ff0300720c */ /* 0x000fe20003f46270 */
[----:B------:R-:W-:-:S04]  /*07f0*/  IMAD.HI.U32 R2, R2, R9, RZ ;  /* 0x0000000902027227 */ /* 0x000fc800078e00ff */
[----:B------:R-:W-:-:S05]  /*0800*/  IMAD R0, R2, R0, R9 ;  /* 0x0000000002007224 */ /* 0x000fca00078e0209 */
[----:B------:R-:W-:-:S13]  /*0810*/  ISETP.GT.U32.AND P1, PT, R7, R0, PT ;  /* 0x000000000700720c */ /* 0x000fda0003f24070 */
[----:B------:R-:W-:Y:S02]  /*0820*/  @!P1 IMAD.IADD R0, R0, 0x1, -R7 ;  /* 0x0000000100009824 */ /* 0x000fe400078e0a07 */
[----:B------:R-:W-:Y:S01]  /*0830*/  @!P1 VIADD R2, R2, 0x1 ;  /* 0x0000000102029836 */ /* 0x000fe20000000000 */
[----:B------:R-:W-:Y:S02]  /*0840*/  ISETP.NE.AND P1, PT, R8, RZ, PT ;  /* 0x000000ff0800720c */ /* 0x000fe40003f25270 */
[----:B------:R-:W-:Y:S02]  /*0850*/  ISETP.GE.U32.AND P0, PT, R0, R7, PT ;  /* 0x000000070000720c */ /* 0x000fe40003f06070 */
[----:B------:R-:W0:Y:S11]  /*0860*/  S2R R0, SR_TID.X ;  /* 0x0000000000007919 */ /* 0x000e360000002100 */
[----:B------:R-:W-:Y:S01]  /*0870*/  @P0 VIADD R2, R2, 0x1 ;  /* 0x0000000102020836 */ /* 0x000fe20000000000 */
[----:B------:R-:W-:-:S03]  /*0880*/  PLOP3.LUT P0, PT, PT, PT, UP0, 0x80, 0x0 ;  /* 0x000000000000781c */ /* 0x000fc60003f0f008 */
[----:B------:R-:W-:Y:S01]  /*0890*/  @!P2 IMAD.MOV R2, RZ, RZ, -R2 ;  /* 0x000000ffff02a224 */ /* 0x000fe200078e0a02 */
[----:B------:R-:W-:-:S05]  /*08a0*/  @!P1 LOP3.LUT R2, RZ, R8, RZ, 0x33, !PT ;  /* 0x00000008ff029212 */ /* 0x000fca00078e33ff */
[----:B------:R-:W-:Y:S02]  /*08b0*/  IMAD.MOV R3, RZ, RZ, -R2 ;  /* 0x000000ffff037224 */ /* 0x000fe400078e0a02 */
[----:B------:R-:W-:Y:S02]  /*08c0*/  IMAD.SHL.U32 R158, R2, 0x80, RZ ;  /* 0x00000080029e7824 */ /* 0x000fe400078e00ff */
[----:B------:R-:W-:Y:S01]  /*08d0*/  IMAD R3, R8, R3, R11 ;  /* 0x0000000308037224 */ /* 0x000fe200078e020b */
[----:B------:R-:W-:Y:S02]  /*08e0*/  CS2R R8, SRZ ;  /* 0x0000000000087805 */ /* 0x000fe4000001ff00 */
[----:B------:R-:W-:Y:S01]  /*08f0*/  CS2R R10, SRZ ;  /* 0x00000000000a7805 */ /* 0x000fe2000001ff00 */
[----:B------:R-:W-:Y:S01]  /*0900*/  IMAD.IADD R3, R6, 0x1, R3 ;  /* 0x0000000106037824 */ /* 0x000fe200078e0203 */
[C---:B0-----:R-:W-:Y:S02]  /*0910*/  LOP3.LUT R150, R0.reuse, 0x3f, RZ, 0xc0, !PT ;  /* 0x0000003f00967812 */ /* 0x041fe400078ec0ff */
[----:B------:R-:W-:-:S02]  /*0920*/  LOP3.LUT R4, R0, 0x20, RZ, 0xc0, !PT ;  /* 0x0000002000047812 */ /* 0x000fc400078ec0ff */
[----:B------:R-:W-:Y:S01]  /*0930*/  LOP3.LUT R159, R0, 0x1f, RZ, 0xc0, !PT ;  /* 0x0000001f009f7812 */ /* 0x000fe200078ec0ff */
[----:B------:R-:W-:Y:S01]  /*0940*/  IMAD R32, R3, 0x40, R150 ;  /* 0x0000004003207824 */ /* 0x000fe200078e0296 */
[----:B------:R-:W-:-:S04]  /*0950*/  R2UR UR5, R4 ;  /* 0x00000000040572ca */ /* 0x000fc800000e0000 */
[----:B------:R0:W-:Y:S01]  /*0960*/  STL [R1+0xd4], R32 ;  /* 0x0000d42001007387 */ /* 0x0001e20000100800 */
[----:B------:R-:W-:Y:S10]  /*0970*/  @!P0 BRA `(.L_x_0) ;  /* 0x0000009800848947 */ /* 0x000ff40003800000 */
[----:B------:R-:W-:Y:S01]  /*0980*/  IABS R10, R148 ;  /* 0x00000094000a7213 */ /* 0x000fe20000000000 */
[----:B------:R-:W-:Y:S01]  /*0990*/  IMAD.U32 R13, RZ, RZ, UR5 ;  /* 0x00000005ff0d7e24 */ /* 0x000fe2000f8e00ff */
[----:B------:R-:W-:Y:S01]  /*09a0*/  IABS R4, R149 ;  /* 0x0000009500047213 */ /* 0x000fe20000000000 */
[----:B------:R-:W-:Y:S01]  /*09b0*/  ULDC UR10, c[0x0][0x240] ;  /* 0x00009000000a7ab9 */ /* 0x000fe20000000800 */
[----:B------:R-:W1:Y:S01]  /*09c0*/  I2F.RP R8, R10 ;  /* 0x0000000a00087306 */ /* 0x000e620000209400 */
[----:B------:R-:W-:Y:S01]  /*09d0*/  IABS R11, R32 ;  /* 0x00000020000b7213 */ /* 0x000fe20000000000 */
[----:B------:R-:W-:Y:S01]  /*09e0*/  ULDC.64 UR12, c[0x0][0x218] ;  /* 0x00008600000c7ab9 */ /* 0x000fe20000000a00 */
[----:B------:R-:W-:Y:S01]  /*09f0*/  IMAD.SHL.U32 R176, R0, 0x2, RZ ;  /* 0x0000000200b07824 */ /* 0x000fe200078e00ff */
[----:B------:R-:W-:Y:S01]  /*0a00*/  ULDC UR7, c[0x0][0x234] ;  /* 0x00008d0000077ab9 */ /* 0x000fe20000000800 */
[----:B------:R-:W-:Y:S02]  /*0a10*/  LOP3.LUT R177, R150, 0x10, RZ, 0x3c, !PT ;  /* 0x0000001096b17812 */ /* 0x000fe400078e3cff */
[----:B------:R-:W-:-:S02]  /*0a20*/  CS2R R144, SRZ ;  /* 0x0000000000907805 */ /* 0x000fc4000001ff00 */
[----:B------:R-:W-:Y:S01]  /*0a30*/  CS2R R146, SRZ ;  /* 0x0000000000927805 */ /* 0x000fe2000001ff00 */
[----:B------:R-:W2:Y:S01]  /*0a40*/  I2F.RP R5, R4 ;  /* 0x0000000400057306 */ /* 0x000ea20000209400 */
[----:B------:R-:W-:Y:S02]  /*0a50*/  CS2R R140, SRZ ;  /* 0x00000000008c7805 */ /* 0x000fe4000001ff00 */
[----:B------:R-:W-:Y:S02]  /*0a60*/  CS2R R142, SRZ ;  /* 0x00000000008e7805 */ /* 0x000fe4000001ff00 */
[----:B------:R-:W-:Y:S02]  /*0a70*/  CS2R R136, SRZ ;  /* 0x0000000000887805 */ /* 0x000fe4000001ff00 */
[----:B------:R-:W-:Y:S02]  /*0a80*/  CS2R R138, SRZ ;  /* 0x00000000008a7805 */ /* 0x000fe4000001ff00 */
[----:B------:R-:W-:-:S02]  /*0a90*/  CS2R R132, SRZ ;  /* 0x0000000000847805 */ /* 0x000fc4000001ff00 */
[----:B------:R-:W-:Y:S02]  /*0aa0*/  CS2R R134, SRZ ;  /* 0x0000000000867805 */ /* 0x000fe4000001ff00 */
[----:B------:R-:W-:Y:S01]  /*0ab0*/  CS2R R128, SRZ ;  /* 0x0000000000807805 */ /* 0x000fe2000001ff00 */
[----:B-1----:R-:W1:Y:S01]  /*0ac0*/  MUFU.RCP R8, R8 ;  /* 0x0000000800087308 */ /* 0x002e620000001000 */
[----:B------:R-:W-:Y:S02]  /*0ad0*/  CS2R R130, SRZ ;  /* 0x0000000000827805 */ /* 0x000fe4000001ff00 */
[----:B------:R-:W-:Y:S02]  /*0ae0*/  CS2R R124, SRZ ;  /* 0x00000000007c7805 */ /* 0x000fe4000001ff00 */
[----:B------:R-:W-:Y:S02]  /*0af0*/  CS2R R126, SRZ ;  /* 0x00000000007e7805 */ /* 0x000fe4000001ff00 */
[----:B------:R-:W-:-:S02]  /*0b00*/  CS2R R120, SRZ ;  /* 0x0000000000787805 */ /* 0x000fc4000001ff00 */
[----:B------:R-:W-:Y:S02]  /*0b10*/  CS2R R122, SRZ ;  /* 0x00000000007a7805 */ /* 0x000fe4000001ff00 */
[----:B------:R-:W-:Y:S02]  /*0b20*/  CS2R R116, SRZ ;  /* 0x0000000000747805 */ /* 0x000fe4000001ff00 */
[----:B------:R-:W-:Y:S01]  /*0b30*/  CS2R R118, SRZ ;  /* 0x0000000000767805 */ /* 0x000fe2000001ff00 */
[----:B--2---:R-:W2:Y:S01]  /*0b40*/  MUFU.RCP R5, R5 ;  /* 0x0000000500057308 */ /* 0x004ea20000001000 */
[----:B------:R-:W-:Y:S02]  /*0b50*/  CS2R R112, SRZ ;  /* 0x0000000000707805 */ /* 0x000fe4000001ff00 */
[----:B------:R-:W-:Y:S02]  /*0b60*/  CS2R R114, SRZ ;  /* 0x0000000000727805 */ /* 0x000fe4000001ff00 */
[----:B------:R-:W-:-:S02]  /*0b70*/  CS2R R108, SRZ ;  /* 0x00000000006c7805 */ /* 0x000fc4000001ff00 */
[----:B------:R-:W-:Y:S02]  /*0b80*/  CS2R R110, SRZ ;  /* 0x00000000006e7805 */ /* 0x000fe4000001ff00 */
[----:B------:R-:W-:Y:S02]  /*0b90*/  CS2R R104, SRZ ;  /* 0x0000000000687805 */ /* 0x000fe4000001ff00 */
[----:B------:R-:W-:Y:S02]  /*0ba0*/  CS2R R106, SRZ ;  /* 0x00000000006a7805 */ /* 0x000fe4000001ff00 */
[----:B------:R-:W-:Y:S02]  /*0bb0*/  CS2R R100, SRZ ;  /* 0x0000000000647805 */ /* 0x000fe4000001ff00 */
[----:B------:R-:W-:Y:S01]  /*0bc0*/  CS2R R102, SRZ ;  /* 0x0000000000667805 */ /* 0x000fe2000001ff00 */
[----:B-1----:R-:W-:Y:S01]  /*0bd0*/  VIADD R6, R8, 0xffffffe ;  /* 0x0ffffffe08067836 */ /* 0x002fe20000000000 */
[----:B------:R-:W-:-:S02]  /*0be0*/  CS2R R96, SRZ ;  /* 0x0000000000607805 */ /* 0x000fc4000001ff00 */
[----:B------:R-:W-:Y:S01]  /*0bf0*/  CS2R R98, SRZ ;  /* 0x0000000000627805 */ /* 0x000fe2000001ff00 */
[----:B------:R1:W3:Y:S01]  /*0c00*/  F2I.FTZ.U32.TRUNC.NTZ R7, R6 ;  /* 0x0000000600077305 */ /* 0x0002e2000021f000 */
[----:B--2---:R-:W-:Y:S01]  /*0c10*/  VIADD R2, R5, 0xffffffe ;  /* 0x0ffffffe05027836 */ /* 0x004fe20000000000 */
[----:B------:R-:W-:-:S06]  /*0c20*/  LEA.HI R5, R13, R158, RZ, 0x1b ;  /* 0x0000009e0d057211 */ /* 0x000fcc00078fd8ff */
[----:B------:R2:W4:Y:S01]  /*0c30*/  F2I.FTZ.U32.TRUNC.NTZ R3, R2 ;  /* 0x0000000200037305 */ /* 0x000522000021f000 */
[----:B-1----:R-:W-:Y:S01]  /*0c40*/  IMAD.MOV.U32 R6, RZ, RZ, RZ ;  /* 0x000000ffff067224 */ /* 0x002fe200078e00ff */
[----:B------:R-:W-:Y:S01]  /*0c50*/  IABS R93, R5 ;  /* 0x00000005005d7213 */ /* 0x000fe20000000000 */
[C---:B------:R-:W-:Y:S02]  /*0c60*/  VIADD R12, R5.reuse, 0x7c ;  /* 0x0000007c050c7836 */ /* 0x040fe40000000000 */
[----:B------:R-:W-:Y:S02]  /*0c70*/  VIADD R16, R5, 0x76 ;  /* 0x0000007605107836 */ /* 0x000fe40000000000 */
[----:B---3--:R-:W-:Y:S01]  /*0c80*/  IMAD.MOV R9, RZ, RZ, -R7 ;  /* 0x000000ffff097224 */ /* 0x008fe200078e0a07 */
[----:B------:R-:W-:Y:S01]  /*0c90*/  IABS R13, R12 ;  /* 0x0000000c000d7213 */ /* 0x000fe20000000000 */
[----:B--2---:R-:W-:Y:S01]  /*0ca0*/  IMAD.MOV.U32 R2, RZ, RZ, RZ ;  /* 0x000000ffff027224 */ /* 0x004fe200078e00ff */
[----:B------:R-:W-:Y:S01]  /*0cb0*/  ISETP.GE.AND P4, PT, R12, RZ, PT ;  /* 0x000000ff0c00720c */ /* 0x000fe20003f86270 */
[----:B------:R-:W-:-:S02]  /*0cc0*/  IMAD R9, R9, R10, RZ ;  /* 0x0000000a09097224 */ /* 0x000fc400078e02ff */
[----:B------:R-:W-:Y:S02]  /*0cd0*/  VIADD R18, R5, 0x74 ;  /* 0x0000007405127836 */ /* 0x000fe40000000000 */
[----:B------:R-:W-:-:S03]  /*0ce0*/  IMAD.HI.U32 R7, R7, R9, R6 ;  /* 0x0000000907077227 */ /* 0x000fc600078e0006 */
[----:B------:R-:W-:Y:S01]  /*0cf0*/  IABS R17, R18 ;  /* 0x0000001200117213 */ /* 0x000fe20000000000 */
[----:B----4-:R-:W-:Y:S02]  /*0d00*/  IMAD.MOV R9, RZ, RZ, -R3 ;  /* 0x000000ffff097224 */ /* 0x010fe400078e0a03 */
[----:B------:R-:W-:-:S04]  /*0d10*/  IMAD.HI.U32 R7, R7, R11, RZ ;  /* 0x0000000b07077227 */ /* 0x000fc800078e00ff */
[----:B------:R-:W-:Y:S02]  /*0d20*/  VIADD R6, R5, 0x7e ;  /* 0x0000007e05067836 */ /* 0x000fe40000000000 */
[----:B------:R-:W-:Y:S02]  /*0d30*/  IMAD.MOV R7, RZ, RZ, -R7 ;  /* 0x000000ffff077224 */ /* 0x000fe400078e0a07 */
[----:B------:R-:W-:Y:S01]  /*0d40*/  IMAD R9, R9, R4, RZ ;  /* 0x0000000409097224 */ /* 0x000fe200078e02ff */
[----:B------:R-:W-:Y:S01]  /*0d50*/  IABS R8, R6 ;  /* 0x0000000600087213 */ /* 0x000fe20000000000 */
[----:B------:R-:W-:Y:S01]  /*0d60*/  IMAD R11, R10, R7, R11 ;  /* 0x000000070a0b7224 */ /* 0x000fe200078e020b */
[----:B------:R-:W-:Y:S01]  /*0d70*/  ISETP.GE.AND P3, PT, R6, RZ, PT ;  /* 0x000000ff0600720c */ /* 0x000fe20003f66270 */
[----:B------:R-:W-:-:S03]  /*0d80*/  IMAD.HI.U32 R2, R3, R9, R2 ;  /* 0x0000000903027227 */ /* 0x000fc600078e0002 */
[----:B------:R-:W-:Y:S01]  /*0d90*/  ISETP.GT.U32.AND P0, PT, R10, R11, PT ;  /* 0x0000000b0a00720c */ /* 0x000fe20003f04070 */
[----:B------:R-:W-:Y:S02]  /*0da0*/  IMAD.MOV.U32 R9, RZ, RZ, R8 ;  /* 0x000000ffff097224 */ /* 0x000fe400078e0008 */
[----:B------:R-:W-:Y:S02]  /*0db0*/  VIADD R8, R5, 0x7a ;  /* 0x0000007a05087836 */ /* 0x000fe40000000000 */
[----:B------:R-:W-:-:S03]  /*0dc0*/  IMAD.HI.U32 R3, R2, R9, RZ ;  /* 0x0000000902037227 */ /* 0x000fc600078e00ff */
[----:B------:R-:W-:Y:S01]  /*0dd0*/  IABS R15, R8 ;  /* 0x00000008000f7213 */ /* 0x000fe20000000000 */
[----:B------:R-:W-:Y:S01]  /*0de0*/  IMAD.MOV R3, RZ, RZ, -R3 ;  /* 0x000000ffff037224 */ /* 0x000fe200078e0a03 */
[----:B------:R-:W-:Y:S01]  /*0df0*/  ISETP.GE.AND P5, PT, R8, RZ, PT ;  /* 0x000000ff0800720c */ /* 0x000fe20003fa6270 */
[----:B------:R-:W-:Y:S01]  /*0e00*/  IMAD.HI.U32 R7, R2, R13, RZ ;  /* 0x0000000d02077227 */ /* 0x000fe200078e00ff */
[----:B------:R-:W-:-:S03]  /*0e10*/  IABS R8, R16 ;  /* 0x0000001000087213 */ /* 0x000fc60000000000 */
[----:B------:R-:W-:Y:S02]  /*0e20*/  IMAD R6, R4, R3, R9 ;  /* 0x0000000304067224 */ /* 0x000fe400078e0209 */
[----:B------:R-:W-:Y:S01]  /*0e30*/  @!P0 IMAD.IADD R11, R11, 0x1, -R10 ;  /* 0x000000010b0b8824 */ /* 0x000fe200078e0a0a */
[----:B------:R-:W-:Y:S01]  /*0e40*/  ISETP.GE.AND P0, PT, R32, RZ, PT ;  /* 0x000000ff2000720c */ /* 0x000fe20003f06270 */
[----:B------:R-:W-:Y:S01]  /*0e50*/  IMAD.MOV R7, RZ, RZ, -R7 ;  /* 0x000000ffff077224 */ /* 0x000fe200078e0a07 */
[----:B------:R-:W-:Y:S01]  /*0e60*/  ISETP.GT.U32.AND P6, PT, R4, R6, PT ;  /* 0x000000060400720c */ /* 0x000fe20003fc4070 */
[----:B------:R-:W-:Y:S01]  /*0e70*/  IMAD.HI.U32 R3, R2, R15, RZ ;  /* 0x0000000f02037227 */ /* 0x000fe200078e00ff */
[----:B------:R-:W-:-:S03]  /*0e80*/  ISETP.GT.U32.AND P2, PT, R10, R11, PT ;  /* 0x0000000b0a00720c */ /* 0x000fc60003f44070 */
[----:B------:R-:W-:Y:S02]  /*0e90*/  IMAD R9, R4, R7, R13 ;  /* 0x0000000704097224 */ /* 0x000fe400078e020d */
[C---:B------:R-:W-:Y:S02]  /*0ea0*/  VIADD R7, R5.reuse, 0x78 ;  /* 0x0000007805077836 */ /* 0x040fe40000000000 */
[----:B------:R-:W-:Y:S02]  /*0eb0*/  IMAD.MOV R3, RZ, RZ, -R3 ;  /* 0x000000ffff037224 */ /* 0x000fe400078e0a03 */
[----:B------:R-:W-:Y:S01]  /*0ec0*/  VIADD R20, R5, 0x72 ;  /* 0x0000007205147836 */ /* 0x000fe20000000000 */
[----:B------:R-:W-:Y:S01]  /*0ed0*/  IABS R13, R7 ;  /* 0x00000007000d7213 */ /* 0x000fe20000000000 */
[----:B------:R-:W-:Y:S01]  /*0ee0*/  @!P6 IMAD.IADD R6, R6, 0x1, -R4 ;  /* 0x000000010606e824 */ /* 0x000fe200078e0a04 */
[----:B------:R-:W-:Y:S01]  /*0ef0*/  ISETP.GE.AND P1, PT, R7, RZ, PT ;  /* 0x000000ff0700720c */ /* 0x000fe20003f26270 */
[----:B------:R-:W-:-:S02]  /*0f00*/  IMAD R7, R4, R3, R15 ;  /* 0x0000000304077224 */ /* 0x000fc400078e020f */
[----:B------:R-:W-:Y:S01]  /*0f10*/  @!P2 IMAD.IADD R11, R11, 0x1, -R10 ;  /* 0x000000010b0ba824 */ /* 0x000fe200078e0a0a */
[----:B------:R-:W-:Y:S01]  /*0f20*/  ISETP.NE.AND P2, PT, R148, RZ, PT ;  /* 0x000000ff9400720c */ /* 0x000fe20003f45270 */
[----:B------:R-:W-:Y:S01]  /*0f30*/  IMAD.HI.U32 R3, R2, R13, RZ ;  /* 0x0000000d02037227 */ /* 0x000fe200078e00ff */
[----:B------:R-:W-:-:S03]  /*0f40*/  ISETP.GT.U32.AND P6, PT, R4, R6, PT ;  /* 0x000000060400720c */ /* 0x000fc60003fc4070 */
[----:B------:R-:W-:Y:S02]  /*0f50*/  IMAD.MOV.U32 R15, RZ, RZ, R8 ;  /* 0x000000ffff0f7224 */ /* 0x000fe400078e0008 */
[----:B------:R-:W-:Y:S02]  /*0f60*/  IMAD.MOV R12, RZ, RZ, -R3 ;  /* 0x000000ffff0c7224 */ /* 0x000fe400078e0a03 */
[----:B------:R-:W-:Y:S02]  /*0f70*/  IMAD.MOV.U32 R3, RZ, RZ, R11 ;  /* 0x000000ffff037224 */ /* 0x000fe400078e000b */
[----:B------:R-:W-:-:S04]  /*0f80*/  IMAD.HI.U32 R8, R2, R15, RZ ;  /* 0x0000000f02087227 */ /* 0x000fc800078e00ff */
[----:B------:R-:W-:Y:S01]  /*0f90*/  @!P0 IMAD.MOV R3, RZ, RZ, -R3 ;  /* 0x000000ffff038224 */ /* 0x000fe200078e0a03 */
[C---:B------:R-:W-:Y:S01]  /*0fa0*/  ISETP.GT.U32.AND P0, PT, R4.reuse, R9, PT ;  /* 0x000000090400720c */ /* 0x040fe20003f04070 */
[----:B------:R-:W-:Y:S01]  /*0fb0*/  IMAD.MOV R14, RZ, RZ, -R8 ;  /* 0x000000ffff0e7224 */ /* 0x000fe200078e0a08 */
[----:B------:R-:W-:Y:S01]  /*0fc0*/  @!P2 LOP3.LUT R3, RZ, R148, RZ, 0x33, !PT ;  /* 0x00000094ff03a212 */ /* 0x000fe200078e33ff */
[C---:B------:R-:W-:Y:S01]  /*0fd0*/  IMAD R8, R4.reuse, R12, R13 ;  /* 0x0000000c04087224 */ /* 0x040fe200078e020d */
[----:B------:R-:W-:Y:S01]  /*0fe0*/  ISETP.GT.U32.AND P2, PT, R4, R7, PT ;  /* 0x000000070400720c */ /* 0x000fe20003f44070 */
[----:B------:R-:W-:Y:S02]  /*0ff0*/  @!P6 IMAD.IADD R6, R6, 0x1, -R4 ;  /* 0x000000010606e824 */ /* 0x000fe400078e0a04 */
[----:B------:R-:W-:Y:S01]  /*1000*/  IMAD.HI.U32 R10, R2, R17, RZ ;  /* 0x00000011020a7227 */ /* 0x000fe200078e00ff */
[----:B------:R-:W-:-:S03]  /*1010*/  ISETP.GT.U32.AND P6, PT, R4, R8, PT ;  /* 0x000000080400720c */ /* 0x000fc60003fc4070 */
[----:B------:R-:W-:Y:S02]  /*1020*/  IMAD.MOV R11, RZ, RZ, -R10 ;  /* 0x000000ffff0b7224 */ /* 0x000fe400078e0a0a */
[--C-:B------:R-:W-:Y:S02]  /*1030*/  @!P0 IMAD.IADD R9, R9, 0x1, -R4.reuse ;  /* 0x0000000109098824 */ /* 0x100fe400078e0a04 */
[C---:B------:R-:W-:Y:S01]  /*1040*/  IMAD R10, R4.reuse, R14, R15 ;  /* 0x0000000e040a7224 */ /* 0x040fe200078e020f */
[----:B------:R-:W-:Y:S01]  /*1050*/  IABS R15, R20 ;  /* 0x00000014000f7213 */ /* 0x000fe20000000000 */
[----:B------:R-:W-:Y:S01]  /*1060*/  VIADD R22, R5, 0x70 ;  /* 0x0000007005167836 */ /* 0x000fe20000000000 */
[C---:B------:R-:W-:Y:S01]  /*1070*/  ISETP.GT.U32.AND P0, PT, R4.reuse, R9, PT ;  /* 0x000000090400720c */ /* 0x040fe20003f04070 */
[--C-:B------:R-:W-:Y:S02]  /*1080*/  @!P2 IMAD.IADD R7, R7, 0x1, -R4.reuse ;  /* 0x000000010707a824 */ /* 0x100fe400078e0a04 */
[----:B------:R-:W-:Y:S01]  /*1090*/  IMAD R11, R4, R11, R17 ;  /* 0x0000000b040b7224 */ /* 0x000fe200078e0211 */
[----:B------:R-:W-:Y:S01]  /*10a0*/  IABS R17, R22 ;  /* 0x0000001600117213 */ /* 0x000fe20000000000 */
[----:B------:R-:W-:Y:S01]  /*10b0*/  @!P6 IMAD.IADD R8, R8, 0x1, -R4 ;  /* 0x000000010808e824 */ /* 0x000fe200078e0a04 */
[----:B------:R-:W-:Y:S01]  /*10c0*/  ISETP.GT.U32.AND P2, PT, R4, R7, PT ;  /* 0x000000070400720c */ /* 0x000fe20003f44070 */
[----:B------:R-:W-:-:S03]  /*10d0*/  IMAD.HI.U32 R12, R2, R15, RZ ;  /* 0x0000000f020c7227 */ /* 0x000fc600078e00ff */
[----:B------:R-:W-:Y:S01]  /*10e0*/  ISETP.GT.U32.AND P6, PT, R4, R8, PT ;  /* 0x000000080400720c */ /* 0x000fe20003fc4070 */
[----:B------:R-:W-:-:S04]  /*10f0*/  IMAD.HI.U32 R13, R2, R17, RZ ;  /* 0x00000011020d7227 */ /* 0x000fc800078e00ff */
[----:B------:R-:W-:Y:S02]  /*1100*/  IMAD.MOV R12, RZ, RZ, -R12 ;  /* 0x000000ffff0c7224 */ /* 0x000fe400078e0a0c */
[----:B------:R-:W-:Y:S02]  /*1110*/  IMAD.MOV R13, RZ, RZ, -R13 ;  /* 0x000000ffff0d7224 */ /* 0x000fe400078e0a0d */
[----:B------:R-:W-:Y:S01]  /*1120*/  @!P3 IMAD.MOV R6, RZ, RZ, -R6 ;  /* 0x000000ffff06b224 */ /* 0x000fe200078e0a06 */
[C---:B------:R-:W-:Y:S01]  /*1130*/  ISETP.GT.U32.AND P3, PT, R4.reuse, R10, PT ;  /* 0x0000000a0400720c */ /* 0x040fe20003f64070 */
[----:B------:R-:W-:Y:S01]  /*1140*/  @!P0 IMAD.IADD R9, R9, 0x1, -R4 ;  /* 0x0000000109098824 */ /* 0x000fe200078e0a04 */
[C---:B------:R-:W-:Y:S01]  /*1150*/  ISETP.GT.U32.AND P0, PT, R4.reuse, R11, PT ;  /* 0x0000000b0400720c */ /* 0x040fe20003f04070 */
[C---:B------:R-:W-:Y:S02]  /*1160*/  IMAD R12, R4.reuse, R12, R15 ;  /* 0x0000000c040c7224 */ /* 0x040fe400078e020f */
[----:B------:R-:W-:-:S02]  /*1170*/  IMAD R13, R4, R13, R17 ;  /* 0x0000000d040d7224 */ /* 0x000fc400078e0211 */
[--C-:B------:R-:W-:Y:S01]  /*1180*/  @!P2 IMAD.IADD R7, R7, 0x1, -R4.reuse ;  /* 0x000000010707a824 */ /* 0x100fe200078e0a04 */
[----:B------:R-:W-:Y:S01]  /*1190*/  ISETP.GT.U32.AND P2, PT, R4, R12, PT ;  /* 0x0000000c0400720c */ /* 0x000fe20003f44070 */
[--C-:B------:R-:W-:Y:S01]  /*11a0*/  @!P6 IMAD.IADD R8, R8, 0x1, -R4.reuse ;  /* 0x000000010808e824 */ /* 0x100fe200078e0a04 */
[----:B------:R-:W-:Y:S01]  /*11b0*/  ISETP.GT.U32.AND P6, PT, R4, R13, PT ;  /* 0x0000000d0400720c */ /* 0x000fe20003fc4070 */
[C---:B------:R-:W-:Y:S02]  /*11c0*/  VIADD R23, R5.reuse, 0x6e ;  /* 0x0000006e05177836 */ /* 0x040fe40000000000 */
[----:B------:R-:W-:Y:S02]  /*11d0*/  VIADD R24, R5, 0x6c ;  /* 0x0000006c05187836 */ /* 0x000fe40000000000 */
[--C-:B------:R-:W-:Y:S01]  /*11e0*/  @!P3 IMAD.IADD R10, R10, 0x1, -R4.reuse ;  /* 0x000000010a0ab824 */ /* 0x100fe200078e0a04 */
[----:B------:R-:W-:Y:S01]  /*11f0*/  IABS R19, R23 ;  /* 0x0000001700137213 */ /* 0x000fe20000000000 */
[--C-:B------:R-:W-:Y:S01]  /*1200*/  @!P0 IMAD.IADD R11, R11, 0x1, -R4.reuse ;  /* 0x000000010b0b8824 */ /* 0x100fe200078e0a04 */
[----:B------:R-:W-:Y:S01]  /*1210*/  IABS R21, R24 ;  /* 0x0000001800157213 */ /* 0x000fe20000000000 */
[----:B------:R-:W-:Y:S01]  /*1220*/  @!P4 IMAD.MOV R9, RZ, RZ, -R9 ;  /* 0x000000ffff09c224 */ /* 0x000fe200078e0a09 */
[----:B------:R-:W-:Y:S01]  /*1230*/  ISETP.GE.AND P0, PT, R18, RZ, PT ;  /* 0x000000ff1200720c */ /* 0x000fe20003f06270 */
[----:B------:R-:W-:Y:S01]  /*1240*/  @!P2 IMAD.IADD R12, R12, 0x1, -R4 ;  /* 0x000000010c0ca824 */ /* 0x000fe200078e0a04 */
[----:B------:R-:W-:Y:S01]  /*1250*/  ISETP.GT.U32.AND P2, PT, R4, R10, PT ;  /* 0x0000000a0400720c */ /* 0x000fe20003f44070 */
[----:B------:R-:W-:Y:S01]  /*1260*/  IMAD.HI.U32 R14, R2, R19, RZ ;  /* 0x00000013020e7227 */ /* 0x000fe200078e00ff */
[----:B------:R-:W-:-:S02]  /*1270*/  ISETP.GT.U32.AND P4, PT, R4, R11, PT ;  /* 0x0000000b0400720c */ /* 0x000fc40003f84070 */
[----:B------:R-:W-:Y:S01]  /*1280*/  ISETP.GE.AND P3, PT, R16, RZ, PT ;  /* 0x000000ff1000720c */ /* 0x000fe20003f66270 */
[----:B------:R-:W-:-:S04]  /*1290*/  IMAD.HI.U32 R15, R2, R21, RZ ;  /* 0x00000015020f7227 */ /* 0x000fc800078e00ff */
[----:B------:R-:W-:Y:S01]  /*12a0*/  @!P6 IMAD.IADD R13, R13, 0x1, -R4 ;  /* 0x000000010d0de824 */ /* 0x000fe200078e0a04 */
[C---:B------:R-:W-:Y:S01]  /*12b0*/  ISETP.GT.U32.AND P6, PT, R4.reuse, R12, PT ;  /* 0x0000000c0400720c */ /* 0x040fe20003fc4070 */
[----:B------:R-:W-:Y:S02]  /*12c0*/  IMAD.MOV R14, RZ, RZ, -R14 ;  /* 0x000000ffff0e7224 */ /* 0x000fe400078e0a0e */
[----:B------:R-:W-:Y:S02]  /*12d0*/  IMAD.MOV R15, RZ, RZ, -R15 ;  /* 0x000000ffff0f7224 */ /* 0x000fe400078e0a0f */
[C---:B------:R-:W-:Y:S02]  /*12e0*/  VIADD R18, R5.reuse, 0x6a ;  /* 0x0000006a05127836 */ /* 0x040fe40000000000 */
[C---:B------:R-:W-:Y:S02]  /*12f0*/  IMAD R14, R4.reuse, R14, R19 ;  /* 0x0000000e040e7224 */ /* 0x040fe400078e0213 */
[----:B------:R-:W-:Y:S01]  /*1300*/  IMAD R15, R4, R15, R21 ;  /* 0x0000000f040f7224 */ /* 0x000fe200078e0215 */
[----:B------:R-:W-:Y:S01]  /*1310*/  IABS R19, R18 ;  /* 0x0000001200137213 */ /* 0x000fe20000000000 */
[----:B------:R-:W-:-:S02]  /*1320*/  VIADD R25, R5, 0x68 ;  /* 0x0000006805197836 */ /* 0x000fc40000000000 */
[----:B------:R-:W-:Y:S01]  /*1330*/  @!P5 IMAD.MOV R7, RZ, RZ, -R7 ;  /* 0x000000ffff07d224 */ /* 0x000fe200078e0a07 */
[----:B------:R-:W-:Y:S01]  /*1340*/  ISETP.GT.U32.AND P5, PT, R4, R13, PT ;  /* 0x0000000d0400720c */ /* 0x000fe20003fa4070 */
[--C-:B------:R-:W-:Y:S01]  /*1350*/  @!P2 IMAD.IADD R10, R10, 0x1, -R4.reuse ;  /* 0x000000010a0aa824 */ /* 0x100fe200078e0a04 */
[----:B------:R-:W-:Y:S01]  /*1360*/  IABS R21, R25 ;  /* 0x0000001900157213 */ /* 0x000fe20000000000 */
[----:B------:R-:W-:Y:S01]  /*1370*/  @!P4 IMAD.IADD R11, R11, 0x1, -R4 ;  /* 0x000000010b0bc824 */ /* 0x000fe200078e0a04 */
[----:B------:R-:W-:Y:S01]  /*1380*/  ISETP.GE.AND P2, PT, R20, RZ, PT ;  /* 0x000000ff1400720c */ /* 0x000fe20003f46270 */
[----:B------:R-:W-:Y:S01]  /*1390*/  IMAD.HI.U32 R16, R2, R19, RZ ;  /* 0x0000001302107227 */ /* 0x000fe200078e00ff */
[----:B------:R-:W-:-:S03]  /*13a0*/  ISETP.GT.U32.AND P4, PT, R4, R15, PT ;  /* 0x0000000f0400720c */ /* 0x000fc60003f84070 */
[----:B------:R-:W-:Y:S01]  /*13b0*/  @!P6 IMAD.IADD R12, R12, 0x1, -R4 ;  /* 0x000000010c0ce824 */ /* 0x000fe200078e0a04 */
[----:B------:R-:W-:Y:S01]  /*13c0*/  ISETP.GE.AND P6, PT, R22, RZ, PT ;  /* 0x000000ff1600720c */ /* 0x000fe20003fc6270 */
[----:B------:R-:W-:-:S04]  /*13d0*/  IMAD.HI.U32 R17, R2, R21, RZ ;  /* 0x0000001502117227 */ /* 0x000fc800078e00ff */
[----:B------:R-:W-:Y:S02]  /*13e0*/  IMAD.MOV R16, RZ, RZ, -R16 ;  /* 0x000000ffff107224 */ /* 0x000fe400078e0a10 */
[----:B------:R-:W-:Y:S02]  /*13f0*/  IMAD.MOV R17, RZ, RZ, -R17 ;  /* 0x000000ffff117224 */ /* 0x000fe400078e0a11 */
[C---:B------:R-:W-:Y:S02]  /*1400*/  IMAD R16, R4.reuse, R16, R19 ;  /* 0x0000001004107224 */ /* 0x040fe400078e0213 */
[----:B------:R-:W-:Y:S01]  /*1410*/  @!P1 IMAD.MOV R8, RZ, RZ, -R8 ;  /* 0x000000ffff089224 */ /* 0x000fe200078e0a08 */
[----:B------:R-:W-:Y:S01]  /*1420*/  ISETP.GT.U32.AND P1, PT, R4, R14, PT ;  /* 0x0000000e0400720c */ /* 0x000fe20003f24070 */
[--C-:B------:R-:W-:Y:S01]  /*1430*/  @!P5 IMAD.IADD R13, R13, 0x1, -R4.reuse ;  /* 0x000000010d0dd824 */ /* 0x100fe200078e0a04 */
[----:B------:R-:W-:Y:S01]  /*1440*/  ISETP.GE.AND P5, PT, R23, RZ, PT ;  /* 0x000000ff1700720c */ /* 0x000fe20003fa6270 */
[----:B------:R-:W-:-:S02]  /*1450*/  @!P4 IMAD.IADD R15, R15, 0x1, -R4 ;  /* 0x000000010f0fc824 */ /* 0x000fc400078e0a04 */
[C---:B------:R-:W-:Y:S02]  /*1460*/  IMAD R17, R4.reuse, R17, R21 ;  /* 0x0000001104117224 */ /* 0x040fe400078e0215 */
[----:B------:R-:W-:Y:S01]  /*1470*/  @!P2 IMAD.MOV R12, RZ, RZ, -R12 ;  /* 0x000000ffff0ca224 */ /* 0x000fe200078e0a0c */
[C---:B------:R-:W-:Y:S01]  /*1480*/  ISETP.GT.U32.AND P2, PT, R4.reuse, R16, PT ;  /* 0x000000100400720c */ /* 0x040fe20003f44070 */
[----:B------:R-:W-:Y:S01]  /*1490*/  @!P0 IMAD.MOV R11, RZ, RZ, -R11 ;  /* 0x000000ffff0b8224 */ /* 0x000fe200078e0a0b */
[C---:B------:R-:W-:Y:S01]  /*14a0*/  ISETP.GT.U32.AND P0, PT, R4.reuse, R15, PT ;  /* 0x0000000f0400720c */ /* 0x040fe20003f04070 */
[----:B------:R-:W-:Y:S01]  /*14b0*/  @!P6 IMAD.MOV R13, RZ, RZ, -R13 ;  /* 0x000000ffff0de224 */ /* 0x000fe200078e0a0d */
[----:B------:R-:W-:Y:S01]  /*14c0*/  ISETP.GT.U32.AND P6, PT, R4, R17, PT ;  /* 0x000000110400720c */ /* 0x000fe20003fc4070 */
[----:B------:R-:W-:Y:S01]  /*14d0*/  @!P3 IMAD.MOV R10, RZ, RZ, -R10 ;  /* 0x000000ffff0ab224 */ /* 0x000fe200078e0a0a */
[----:B------:R-:W-:Y:S01]  /*14e0*/  ISETP.GE.AND P3, PT, R18, RZ, PT ;  /* 0x000000ff1200720c */ /* 0x000fe20003f66270 */
[----:B------:R-:W-:-:S02]  /*14f0*/  VIADD R18, R5, 0x66 ;  /* 0x0000006605127836 */ /* 0x000fc40000000000 */
[--C-:B------:R-:W-:Y:S01]  /*1500*/  @!P1 IMAD.IADD R14, R14, 0x1, -R4.reuse ;  /* 0x000000010e0e9824 */ /* 0x100fe200078e0a04 */
[----:B------:R-:W-:Y:S01]  /*1510*/  ISETP.GE.AND P1, PT, R24, RZ, PT ;  /* 0x000000ff1800720c */ /* 0x000fe20003f26270 */
[----:B------:R-:W-:Y:S01]  /*1520*/  VIADD R19, R5, 0x64 ;  /* 0x0000006405137836 */ /* 0x000fe20000000000 */
[----:B------:R-:W-:Y:S01]  /*1530*/  IABS R21, R18 ;  /* 0x0000001200157213 */ /* 0x000fe20000000000 */
[--C-:B------:R-:W-:Y:S01]  /*1540*/  @!P2 IMAD.IADD R16, R16, 0x1, -R4.reuse ;  /* 0x000000011010a824 */ /* 0x100fe200078e0a04 */
[----:B------:R-:W-:Y:S01]  /*1550*/  ISETP.GT.U32.AND P4, PT, R4, R14, PT ;  /* 0x0000000e0400720c */ /* 0x000fe20003f84070 */
[--C-:B------:R-:W-:Y:S01]  /*1560*/  @!P0 IMAD.IADD R15, R15, 0x1, -R4.reuse ;  /* 0x000000010f0f8824 */ /* 0x100fe200078e0a04 */
[----:B------:R-:W-:Y:S01]  /*1570*/  ISETP.GE.AND P0, PT, R18, RZ, PT ;  /* 0x000000ff1200720c */ /* 0x000fe20003f06270 */
[----:B------:R-:W-:Y:S01]  /*1580*/  @!P6 IMAD.IADD R17, R17, 0x1, -R4 ;  /* 0x000000011111e824 */ /* 0x000fe200078e0a04 */
[----:B------:R-:W-:Y:S01]  /*1590*/  ISETP.GT.U32.AND P6, PT, R4, R16, PT ;  /* 0x000000100400720c */ /* 0x000fe20003fc4070 */
[----:B------:R-:W-:Y:S01]  /*15a0*/  IMAD.HI.U32 R18, R2, R21, RZ ;  /* 0x0000001502127227 */ /* 0x000fe200078e00ff */
[----:B------:R-:W-:-:S02]  /*15b0*/  IABS R23, R19 ;  /* 0x0000001300177213 */ /* 0x000fc40000000000 */
[----:B------:R-:W-:Y:S01]  /*15c0*/  ISETP.GE.AND P2, PT, R19, RZ, PT ;  /* 0x000000ff1300720c */ /* 0x000fe20003f46270 */
[----:B------:R-:W-:Y:S02]  /*15d0*/  IMAD.MOV R18, RZ, RZ, -R18 ;  /* 0x000000ffff127224 */ /* 0x000fe400078e0a12 */
[----:B------:R-:W-:-:S04]  /*15e0*/  IMAD.HI.U32 R19, R2, R23, RZ ;  /* 0x0000001702137227 */ /* 0x000fc800078e00ff */
[----:B------:R-:W-:Y:S02]  /*15f0*/  IMAD R18, R4, R18, R21 ;  /* 0x0000001204127224 */ /* 0x000fe400078e0215 */
[--C-:B------:R-:W-:Y:S01]  /*1600*/  @!P4 IMAD.IADD R14, R14, 0x1, -R4.reuse ;  /* 0x000000010e0ec824 */ /* 0x100fe200078e0a04 */
[----:B------:R-:W-:Y:S01]  /*1610*/  ISETP.GE.AND P4, PT, R25, RZ, PT ;  /* 0x000000ff1900720c */ /* 0x000fe20003f86270 */
[----:B------:R-:W-:Y:S02]  /*1620*/  IMAD.MOV R19, RZ, RZ, -R19 ;  /* 0x000000ffff137224 */ /* 0x000fe400078e0a13 */
[----:B------:R-:W-:Y:S01]  /*1630*/  @!P6 IMAD.IADD R16, R16, 0x1, -R4 ;  /* 0x000000011010e824 */ /* 0x000fe200078e0a04 */
[C---:B------:R-:W-:Y:S01]  /*1640*/  ISETP.GT.U32.AND P6, PT, R4.reuse, R18, PT ;  /* 0x000000120400720c */ /* 0x040fe20003fc4070 */
[----:B------:R-:W-:Y:S01]  /*1650*/  @!P5 IMAD.MOV R14, RZ, RZ, -R14 ;  /* 0x000000ffff0ed224 */ /* 0x000fe200078e0a0e */
[C---:B------:R-:W-:Y:S01]  /*1660*/  ISETP.GT.U32.AND P5, PT, R4.reuse, R17, PT ;  /* 0x000000110400720c */ /* 0x040fe20003fa4070 */
[----:B------:R-:W-:-:S02]  /*1670*/  IMAD R19, R4, R19, R23 ;  /* 0x0000001304137224 */ /* 0x000fc400078e0217 */
[C---:B------:R-:W-:Y:S02]  /*1680*/  VIADD R20, R5.reuse, 0x62 ;  /* 0x0000006205147836 */ /* 0x040fe40000000000 */
[----:B------:R-:W-:Y:S01]  /*1690*/  @!P3 IMAD.MOV R16, RZ, RZ, -R16 ;  /* 0x000000ffff10b224 */ /* 0x000fe200078e0a10 */
[----:B------:R-:W-:Y:S01]  /*16a0*/  ISETP.GT.U32.AND P3, PT, R4, R19, PT ;  /* 0x000000130400720c */ /* 0x000fe20003f64070 */
[----:B------:R-:W-:Y:S01]  /*16b0*/  @!P1 IMAD.MOV R15, RZ, RZ, -R15 ;  /* 0x000000ffff0f9224 */ /* 0x000fe200078e0a0f */
[----:B------:R-:W-:Y:S01]  /*16c0*/  IABS R22, R20 ;  /* 0x0000001400167213 */ /* 0x000fe20000000000 */
[C---:B------:R-:W-:Y:S01]  /*16d0*/  VIADD R26, R5.reuse, 0x5c ;  /* 0x0000005c051a7836 */ /* 0x040fe20000000000 */
[----:B------:R-:W-:Y:S01]  /*16e0*/  ISETP.GE.AND P1, PT, R20, RZ, PT ;  /* 0x000000ff1400720c */ /* 0x000fe20003f26270 */
[----:B------:R-:W-:Y:S02]  /*16f0*/  VIADD R20, R5, 0x60 ;  /* 0x0000006005147836 */ /* 0x000fe40000000000 */
[----:B------:R-:W-:Y:S01]  /*1700*/  @!P6 IMAD.IADD R18, R18, 0x1, -R4 ;  /* 0x000000011212e824 */ /* 0x000fe200078e0a04 */
[----:B------:R-:W-:Y:S01]  /*1710*/  IABS R29, R26 ;  /* 0x0000001a001d7213 */ /* 0x000fe20000000000 */
[----:B------:R-:W-:Y:S01]  /*1720*/  IMAD.MOV.U32 R23, RZ, RZ, R22 ;  /* 0x000000ffff177224 */ /* 0x000fe200078e0016 */
[----:B------:R-:W-:Y:S01]  /*1730*/  IABS R25, R20 ;  /* 0x0000001400197213 */ /* 0x000fe20000000000 */
[----:B------:R-:W-:Y:S01]  /*1740*/  @!P5 IMAD.IADD R17, R17, 0x1, -R4 ;  /* 0x000000011111d824 */ /* 0x000fe200078e0a04 */
[----:B------:R-:W-:Y:S01]  /*1750*/  ISETP.GE.AND P5, PT, R20, RZ, PT ;  /* 0x000000ff1400720c */ /* 0x000fe20003fa6270 */
[----:B------:R-:W-:Y:S01]  /*1760*/  VIADD R22, R5, 0x5e ;  /* 0x0000005e05167836 */ /* 0x000fe20000000000 */
[----:B------:R-:W-:Y:S01]  /*1770*/  ISETP.GT.U32.AND P6, PT, R4, R18, PT ;  /* 0x000000120400720c */ /* 0x000fe20003fc4070 */
[----:B------:R-:W-:-:S03]  /*1780*/  IMAD.HI.U32 R20, R2, R23, RZ ;  /* 0x0000001702147227 */ /* 0x000fc600078e00ff */
[----:B------:R-:W-:Y:S01]  /*1790*/  IABS R27, R22 ;  /* 0x00000016001b7213 */ /* 0x000fe20000000000 */
[----:B------:R-:W-:Y:S02]  /*17a0*/  @!P3 IMAD.IADD R19, R19, 0x1, -R4 ;  /* 0x000000011313b824 */ /* 0x000fe400078e0a04 */
[----:B------:R-:W-:Y:S02]  /*17b0*/  IMAD.MOV R20, RZ, RZ, -R20 ;  /* 0x000000ffff147224 */ /* 0x000fe400078e0a14 */
[----:B------:R-:W-:Y:S01]  /*17c0*/  IMAD.HI.U32 R21, R2, R25, RZ ;  /* 0x0000001902157227 */ /* 0x000fe200078e00ff */
[----:B------:R-:W-:-:S03]  /*17d0*/  ISETP.GT.U32.AND P3, PT, R4, R19, PT ;  /* 0x000000130400720c */ /* 0x000fc60003f64070 */
[----:B------:R-:W-:Y:S01]  /*17e0*/  @!P4 IMAD.MOV R17, RZ, RZ, -R17 ;  /* 0x000000ffff11c224 */ /* 0x000fe200078e0a11 */
[----:B------:R-:W-:Y:S01]  /*17f0*/  ISETP.GE.AND P4, PT, R22, RZ, PT ;  /* 0x000000ff1600720c */ /* 0x000fe20003f86270 */
[----:B------:R-:W-:Y:S02]  /*1800*/  IMAD R20, R4, R20, R23 ;  /* 0x0000001404147224 */ /* 0x000fe400078e0217 */
[----:B------:R-:W-:Y:S02]  /*1810*/  IMAD.MOV R21, RZ, RZ, -R21 ;  /* 0x000000ffff157224 */ /* 0x000fe400078e0a15 */
[----:B------:R-:W-:-:S04]  /*1820*/  IMAD.HI.U32 R22, R2, R27, RZ ;  /* 0x0000001b02167227 */ /* 0x000fc800078e00ff */
[----:B------:R-:W-:-:S04]  /*1830*/  IMAD.HI.U32 R23, R2, R29, RZ ;  /* 0x0000001d02177227 */ /* 0x000fc800078e00ff */
[----:B------:R-:W-:Y:S02]  /*1840*/  IMAD R21, R4, R21, R25 ;  /* 0x0000001504157224 */ /* 0x000fe400078e0219 */
[----:B------:R-:W-:Y:S01]  /*1850*/  @!P6 IMAD.IADD R18, R18, 0x1, -R4 ;  /* 0x000000011212e824 */ /* 0x000fe200078e0a04 */
[C---:B------:R-:W-:Y:S01]  /*1860*/  ISETP.GT.U32.AND P6, PT, R4.reuse, R20, PT ;  /* 0x000000140400720c */ /* 0x040fe20003fc4070 */
[----:B------:R-:W-:Y:S02]  /*1870*/  IMAD.MOV R22, RZ, RZ, -R22 ;  /* 0x000000ffff167224 */ /* 0x000fe400078e0a16 */
[----:B------:R-:W-:Y:S02]  /*1880*/  IMAD.MOV R25, RZ, RZ, -R23 ;  /* 0x000000ffff197224 */ /* 0x000fe400078e0a17 */
[C---:B------:R-:W-:Y:S02]  /*1890*/  IMAD R23, R4.reuse, R22, R27 ;  /* 0x0000001604177224 */ /* 0x040fe400078e021b */
[----:B------:R-:W-:Y:S01]  /*18a0*/  @!P0 IMAD.MOV R18, RZ, RZ, -R18 ;  /* 0x000000ffff128224 */ /* 0x000fe200078e0a12 */
[C---:B------:R-:W-:Y:S01]  /*18b0*/  ISETP.GT.U32.AND P0, PT, R4.reuse, R21, PT ;  /* 0x000000150400720c */ /* 0x040fe20003f04070 */
[----:B------:R-:W-:Y:S01]  /*18c0*/  @!P3 IMAD.IADD R19, R19, 0x1, -R4 ;  /* 0x000000011313b824 */ /* 0x000fe200078e0a04 */
[C---:B------:R-:W-:Y:S01]  /*18d0*/  ISETP.GT.U32.AND P3, PT, R4.reuse, R23, PT ;  /* 0x000000170400720c */ /* 0x040fe20003f64070 */
[----:B------:R-:W-:-:S02]  /*18e0*/  IMAD R22, R4, R25, R29 ;  /* 0x0000001904167224 */ /* 0x000fc400078e021d */
[--C-:B------:R-:W-:Y:S02]  /*18f0*/  @!P6 IMAD.IADD R20, R20, 0x1, -R4.reuse ;  /* 0x000000011414e824 */ /* 0x100fe400078e0a04 */
[C---:B------:R-:W-:Y:S01]  /*1900*/  VIADD R30, R5.reuse, 0x58 ;  /* 0x00000058051e7836 */ /* 0x040fe20000000000 */
[C---:B------:R-:W-:Y:S01]  /*1910*/  ISETP.GT.U32.AND P6, PT, R4.reuse, R22, PT ;  /* 0x000000160400720c */ /* 0x040fe20003fc4070 */
[C---:B------:R-:W-:Y:S02]  /*1920*/  VIADD R28, R5.reuse, 0x5a ;  /* 0x0000005a051c7836 */ /* 0x040fe40000000000 */
[----:B------:R-:W-:Y:S01]  /*1930*/  VIADD R34, R5, 0x54 ;  /* 0x0000005405227836 */ /* 0x000fe20000000000 */
[----:B------:R-:W-:Y:S01]  /*1940*/  IABS R27, R30 ;  /* 0x0000001e001b7213 */ /* 0x000fe20000000000 */
[--C-:B------:R-:W-:Y:S01]  /*1950*/  @!P0 IMAD.IADD R21, R21, 0x1, -R4.reuse ;  /* 0x0000000115158824 */ /* 0x100fe200078e0a04 */
[----:B------:R-:W-:Y:S01]  /*1960*/  IABS R31, R28 ;  /* 0x0000001c001f7213 */ /* 0x000fe20000000000 */
[----:B------:R-:W-:Y:S01]  /*1970*/  @!P3 IMAD.IADD R23, R23, 0x1, -R4 ;  /* 0x000000011717b824 */ /* 0x000fe200078e0a04 */
[----:B------:R-:W-:Y:S01]  /*1980*/  ISETP.GT.U32.AND P0, PT, R4, R20, PT ;  /* 0x000000140400720c */ /* 0x000fe20003f04070 */
[----:B------:R-:W-:Y:S01]  /*1990*/  IMAD.HI.U32 R25, R2, R27, RZ ;  /* 0x0000001b02197227 */ /* 0x000fe200078e00ff */
[----:B------:R-:W-:-:S03]  /*19a0*/  ISETP.GT.U32.AND P3, PT, R4, R21, PT ;  /* 0x000000150400720c */ /* 0x000fc60003f64070 */
[----:B------:R-:W-:Y:S01]  /*19b0*/  @!P6 IMAD.IADD R22, R22, 0x1, -R4 ;  /* 0x000000011616e824 */ /* 0x000fe200078e0a04 */
[----:B------:R-:W-:Y:S01]  /*19c0*/  ISETP.GT.U32.AND P6, PT, R4, R23, PT ;  /* 0x000000170400720c */ /* 0x000fe20003fc4070 */
[----:B------:R-:W-:Y:S02]  /*19d0*/  IMAD.MOV R25, RZ, RZ, -R25 ;  /* 0x000000ffff197224 */ /* 0x000fe400078e0a19 */
[----:B------:R-:W-:-:S04]  /*19e0*/  IMAD.HI.U32 R24, R2, R31, RZ ;  /* 0x0000001f02187227 */ /* 0x000fc800078e00ff */
[----:B------:R-:W-:Y:S02]  /*19f0*/  IMAD.MOV R24, RZ, RZ, -R24 ;  /* 0x000000ffff187224 */ /* 0x000fe400078e0a18 */
[--C-:B------:R-:W-:Y:S01]  /*1a00*/  @!P3 IMAD.IADD R21, R21, 0x1, -R4.reuse ;  /* 0x000000011515b824 */ /* 0x100fe200078e0a04 */
[----:B------:R-:W-:Y:S01]  /*1a10*/  ISETP.GE.AND P3, PT, R26, RZ, PT ;  /* 0x000000ff1a00720c */ /* 0x000fe20003f66270 */
[C---:B------:R-:W-:Y:S02]  /*1a20*/  IMAD R26, R4.reuse, R25, R27 ;  /* 0x00000019041a7224 */ /* 0x040fe400078e021b */
[--C-:B------:R-:W-:Y:S02]  /*1a30*/  @!P6 IMAD.IADD R23, R23, 0x1, -R4.reuse ;  /* 0x000000011717e824 */ /* 0x100fe400078e0a04 */
[----:B------:R-:W-:Y:S01]  /*1a40*/  @!P2 IMAD.MOV R19, RZ, RZ, -R19 ;  /* 0x000000ffff13a224 */ /* 0x000fe200078e0a13 */
[C---:B------:R-:W-:Y:S01]  /*1a50*/  ISETP.GT.U32.AND P6, PT, R4.reuse, R26, PT ;  /* 0x0000001a0400720c */ /* 0x040fe20003fc4070 */
[C---:B------:R-:W-:Y:S01]  /*1a60*/  IMAD R24, R4.reuse, R24, R31 ;  /* 0x0000001804187224 */ /* 0x040fe200078e021f */
[----:B------:R-:W-:Y:S01]  /*1a70*/  ISETP.GT.U32.AND P2, PT, R4, R22, PT ;  /* 0x000000160400720c */ /* 0x000fe20003f44070 */
[----:B------:R-:W-:Y:S01]  /*1a80*/  @!P0 IMAD.IADD R20, R20, 0x1, -R4 ;  /* 0x0000000114148824 */ /* 0x000fe200078e0a04 */
[----:B------:R-:W-:Y:S01]  /*1a90*/  IABS R31, R34 ;  /* 0x00000022001f7213 */ /* 0x000fe20000000000 */
[----:B------:R-:W-:Y:S01]  /*1aa0*/  VIADD R35, R5, 0x52 ;  /* 0x0000005205237836 */ /* 0x000fe20000000000 */
[----:B------:R-:W-:Y:S01]  /*1ab0*/  ISETP.GT.U32.AND P0, PT, R4, R24, PT ;  /* 0x000000180400720c */ /* 0x000fe20003f04070 */
[----:B------:R-:W-:-:S02]  /*1ac0*/  @!P5 IMAD.MOV R21, RZ, RZ, -R21 ;  /* 0x000000ffff15d224 */ /* 0x000fc400078e0a15 */
[----:B------:R-:W-:Y:S01]  /*1ad0*/  IMAD.HI.U32 R27, R2, R31, RZ ;  /* 0x0000001f021b7227 */ /* 0x000fe200078e00ff */
[----:B------:R-:W-:-:S03]  /*1ae0*/  IABS R33, R35 ;  /* 0x0000002300217213 */ /* 0x000fc60000000000 */
[--C-:B------:R-:W-:Y:S02]  /*1af0*/  @!P6 IMAD.IADD R26, R26, 0x1, -R4.reuse ;  /* 0x000000011a1ae824 */ /* 0x100fe400078e0a04 */
[----:B------:R-:W-:Y:S02]  /*1b00*/  IMAD.MOV R27, RZ, RZ, -R27 ;  /* 0x000000ffff1b7224 */ /* 0x000fe400078e0a1b */
[----:B------:R-:W-:Y:S01]  /*1b10*/  @!P2 IMAD.IADD R22, R22, 0x1, -R4 ;  /* 0x000000011616a824 */ /* 0x000fe200078e0a04 */
[----:B------:R-:W-:Y:S01]  /*1b20*/  ISETP.GE.AND P2, PT, R28, RZ, PT ;  /* 0x000000ff1c00720c */ /* 0x000fe20003f46270 */
[C---:B------:R-:W-:Y:S01]  /*1b30*/  IMAD R28, R4.reuse, R27, R31 ;  /* 0x0000001b041c7224 */ /* 0x040fe200078e021f */
[----:B------:R-:W-:Y:S01]  /*1b40*/  ISETP.GT.U32.AND P5, PT, R4, R26, PT ;  /* 0x0000001a0400720c */ /* 0x000fe20003fa4070 */
[----:B------:R-:W-:-:S04]  /*1b50*/  IMAD.HI.U32 R27, R2, R33, RZ ;  /* 0x00000021021b7227 */ /* 0x000fc800078e00ff */
[----:B------:R-:W-:Y:S01]  /*1b60*/  @!P0 IMAD.IADD R24, R24, 0x1, -R4 ;  /* 0x0000000118188824 */ /* 0x000fe200078e0a04 */
[----:B------:R-:W-:Y:S01]  /*1b70*/  ISETP.GE.AND P0, PT, R30, RZ, PT ;  /* 0x000000ff1e00720c */ /* 0x000fe20003f06270 */
[----:B------:R-:W-:Y:S02]  /*1b80*/  IMAD.MOV R27, RZ, RZ, -R27 ;  /* 0x000000ffff1b7224 */ /* 0x000fe400078e0a1b */
[----:B------:R-:W-:Y:S01]  /*1b90*/  @!P1 IMAD.MOV R20, RZ, RZ, -R20 ;  /* 0x000000ffff149224 */ /* 0x000fe200078e0a14 */
[C---:B------:R-:W-:Y:S01]  /*1ba0*/  ISETP.GT.U32.AND P1, PT, R4.reuse, R24, PT ;  /* 0x000000180400720c */ /* 0x040fe20003f24070 */
[----:B------:R-:W-:Y:S02]  /*1bb0*/  IMAD R27, R4, R27, R33 ;  /* 0x0000001b041b7224 */ /* 0x000fe400078e0221 */
[----:B------:R-:W-:Y:S02]  /*1bc0*/  @!P5 IMAD.IADD R26, R26, 0x1, -R4 ;  /* 0x000000011a1ad824 */ /* 0x000fe400078e0a04 */
[C---:B0-----:R-:W-:Y:S01]  /*1bd0*/  VIADD R32, R5.reuse, 0x56 ;  /* 0x0000005605207836 */ /* 0x041fe20000000000 */
[C---:B------:R-:W-:Y:S01]  /*1be0*/  ISETP.GT.U32.AND P5, PT, R4.reuse, R27, PT ;  /* 0x0000001b0400720c */ /* 0x040fe20003fa4070 */
[----:B------:R-:W-:Y:S01]  /*1bf0*/  @!P3 IMAD.MOV R22, RZ, RZ, -R22 ;  /* 0x000000ffff16b224 */ /* 0x000fe200078e0a16 */
[----:B------:R-:W-:Y:S01]  /*1c00*/  ISETP.GT.U32.AND P3, PT, R4, R28, PT ;  /* 0x0000001c0400720c */ /* 0x000fe20003f64070 */
[C---:B------:R-:W-:Y:S01]  /*1c10*/  VIADD R36, R5.reuse, 0x50 ;  /* 0x0000005005247836 */ /* 0x040fe20000000000 */
[----:B------:R-:W-:Y:S01]  /*1c20*/  IABS R29, R32 ;  /* 0x00000020001d7213 */ /* 0x000fe20000000000 */
[----:B------:R-:W-:-:S02]  /*1c30*/  VIADD R38, R5, 0x4c ;  /* 0x0000004c05267836 */ /* 0x000fc40000000000 */
[----:B------:R-:W-:Y:S01]  /*1c40*/  @!P1 IMAD.IADD R24, R24, 0x1, -R4 ;  /* 0x0000000118189824 */ /* 0x000fe200078e0a04 */
[----:B------:R-:W-:Y:S01]  /*1c50*/  ISETP.GE.AND P1, PT, R34, RZ, PT ;  /* 0x000000ff2200720c */ /* 0x000fe20003f26270 */
[----:B------:R-:W-:Y:S01]  /*1c60*/  VIADD R34, R5, 0x4e ;  /* 0x0000004e05227836 */ /* 0x000fe20000000000 */
[----:B------:R-:W-:Y:S01]  /*1c70*/  IABS R31, R36 ;  /* 0x00000024001f7213 */ /* 0x000fe20000000000 */
[----:B------:R-:W-:-:S03]  /*1c80*/  IMAD.HI.U32 R25, R2, R29, RZ ;  /* 0x0000001d02197227 */ /* 0x000fc600078e00ff */
[----:B------:R-:W-:Y:S01]  /*1c90*/  IABS R33, R34 ;  /* 0x0000002200217213 */ /* 0x000fe20000000000 */
[----:B------:R-:W-:Y:S02]  /*1ca0*/  @!P5 IMAD.IADD R27, R27, 0x1, -R4 ;  /* 0x000000011b1bd824 */ /* 0x000fe400078e0a04 */
[----:B------:R-:W-:Y:S02]  /*1cb0*/  IMAD.MOV R25, RZ, RZ, -R25 ;  /* 0x000000ffff197224 */ /* 0x000fe400078e0a19 */
[----:B------:R-:W-:Y:S01]  /*1cc0*/  IMAD.HI.U32 R30, R2, R33, RZ ;  /* 0x00000021021e7227 */ /* 0x000fe200078e00ff */
[----:B------:R-:W-:-:S03]  /*1cd0*/  ISETP.GT.U32.AND P5, PT, R4, R27, PT ;  /* 0x0000001b0400720c */ /* 0x000fc60003fa4070 */
[----:B------:R-:W-:Y:S02]  /*1ce0*/  IMAD R25, R4, R25, R29 ;  /* 0x0000001904197224 */ /* 0x000fe400078e021d */
[----:B------:R-:W-:Y:S02]  /*1cf0*/  @!P3 IMAD.IADD R28, R28, 0x1, -R4 ;  /* 0x000000011c1cb824 */ /* 0x000fe400078e0a04 */
[----:B------:R-:W-:Y:S01]  /*1d00*/  IMAD.MOV R30, RZ, RZ, -R30 ;  /* 0x000000ffff1e7224 */ /* 0x000fe200078e0a1e */
[C---:B------:R-:W-:Y:S01]  /*1d10*/  ISETP.GT.U32.AND P6, PT, R4.reuse, R25, PT ;  /* 0x000000190400720c */ /* 0x040fe20003fc4070 */
[----:B------:R-:W-:Y:S01]  /*1d20*/  @!P2 IMAD.MOV R24, RZ, RZ, -R24 ;  /* 0x000000ffff18a224 */ /* 0x000fe200078e0a18 */
[C---:B------:R-:W-:Y:S01]  /*1d30*/  ISETP.GT.U32.AND P3, PT, R4.reuse, R28, PT ;  /* 0x0000001c0400720c */ /* 0x040fe20003f64070 */
[----:B------:R-:W-:Y:S02]  /*1d40*/  IMAD R30, R4, R30, R33 ;  /* 0x0000001e041e7224 */ /* 0x000fe400078e0221 */
[----:B------:R-:W-:-:S02]  /*1d50*/  @!P5 IMAD.IADD R27, R27, 0x1, -R4 ;  /* 0x000000011b1bd824 */ /* 0x000fc400078e0a04 */
[----:B------:R-:W-:Y:S01]  /*1d60*/  IMAD.HI.U32 R29, R2, R31, RZ ;  /* 0x0000001f021d7227 */ /* 0x000fe200078e00ff */
[----:B------:R-:W-:-:S03]  /*1d70*/  ISETP.GT.U32.AND P5, PT, R4, R30, PT ;  /* 0x0000001e0400720c */ /* 0x000fc60003fa4070 */
[----:B------:R-:W-:Y:S02]  /*1d80*/  IMAD.MOV R29, RZ, RZ, -R29 ;  /* 0x000000ffff1d7224 */ /* 0x000fe400078e0a1d */
[--C-:B------:R-:W-:Y:S01]  /*1d90*/  @!P6 IMAD.IADD R25, R25, 0x1, -R4.reuse ;  /* 0x000000011919e824 */ /* 0x100fe200078e0a04 */
[----:B------:R-:W-:Y:S01]  /*1da0*/  ISETP.GE.AND P6, PT, R35, RZ, PT ;  /* 0x000000ff2300720c */ /* 0x000fe20003fc6270 */
[--C-:B------:R-:W-:Y:S01]  /*1db0*/  @!P3 IMAD.IADD R28, R28, 0x1, -R4.reuse ;  /* 0x000000011c1cb824 */ /* 0x100fe200078e0a04 */
[----:B------:R-:W-:Y:S01]  /*1dc0*/  ISETP.GE.AND P3, PT, R36, RZ, PT ;  /* 0x000000ff2400720c */ /* 0x000fe20003f66270 */
[C---:B------:R-:W-:Y:S01]  /*1dd0*/  VIADD R36, R5.reuse, 0x48 ;  /* 0x0000004805247836 */ /* 0x040fe20000000000 */
[C---:B------:R-:W-:Y:S01]  /*1de0*/  ISETP.GT.U32.AND P2, PT, R4.reuse, R25, PT ;  /* 0x000000190400720c */ /* 0x040fe20003f44070 */
[----:B------:R-:W-:Y:S01]  /*1df0*/  IMAD R29, R4, R29, R31 ;  /* 0x0000001d041d7224 */ /* 0x000fe200078e021f */
[----:B------:R-:W-:Y:S01]  /*1e00*/  IABS R35, R38 ;  /* 0x0000002600237213 */ /* 0x000fe20000000000 */
[----:B------:R-:W-:Y:S01]  /*1e10*/  @!P5 IMAD.IADD R30, R30, 0x1, -R4 ;  /* 0x000000011e1ed824 */ /* 0x000fe200078e0a04 */
[----:B------:R-:W-:Y:S01]  /*1e20*/  IABS R39, R36 ;  /* 0x0000002400277213 */ /* 0x000fe20000000000 */
[----:B------:R-:W-:Y:S01]  /*1e30*/  @!P4 IMAD.MOV R23, RZ, RZ, -R23 ;  /* 0x000000ffff17c224 */ /* 0x000fe200078e0a17 */
[----:B------:R-:W-:Y:S01]  /*1e40*/  ISETP.GE.AND P4, PT, R32, RZ, PT ;  /* 0x000000ff2000720c */ /* 0x000fe20003f86270 */
[----:B------:R-:W-:Y:S01]  /*1e50*/  VIADD R40, R5, 0x4a ;  /* 0x0000004a05287836 */ /* 0x000fe20000000000 */
[----:B------:R-:W-:Y:S01]  /*1e60*/  ISETP.GT.U32.AND P5, PT, R4, R30, PT ;  /* 0x0000001e0400720c */ /* 0x000fe20003fa4070 */
[----:B------:R-:W-:-:S03]  /*1e70*/  IMAD.HI.U32 R33, R2, R39, RZ ;  /* 0x0000002702217227 */ /* 0x000fc600078e00ff */
[----:B------:R-:W-:Y:S01]  /*1e80*/  IABS R37, R40 ;  /* 0x0000002800257213 */ /* 0x000fe20000000000 */
[----:B------:R-:W-:Y:S01]  /*1e90*/  @!P2 IMAD.IADD R25, R25, 0x1, -R4 ;  /* 0x000000011919a824 */ /* 0x000fe200078e0a04 */
[----:B------:R-:W-:Y:S01]  /*1ea0*/  ISETP.GT.U32.AND P2, PT, R4, R29, PT ;  /* 0x0000001d0400720c */ /* 0x000fe20003f44070 */
[----:B------:R-:W-:Y:S02]  /*1eb0*/  IMAD.MOV R33, RZ, RZ, -R33 ;  /* 0x000000ffff217224 */ /* 0x000fe400078e0a21 */
[----:B------:R-:W-:-:S04]  /*1ec0*/  IMAD.HI.U32 R31, R2, R35, RZ ;  /* 0x00000023021f7227 */ /* 0x000fc800078e00ff */
[----:B------:R-:W-:Y:S02]  /*1ed0*/  IMAD R33, R4, R33, R39 ;  /* 0x0000002104217224 */ /* 0x000fe400078e0227 */
[----:B------:R-:W-:Y:S02]  /*1ee0*/  @!P5 IMAD.IADD R30, R30, 0x1, -R4 ;  /* 0x000000011e1ed824 */ /* 0x000fe400078e0a04 */
[----:B------:R-:W-:Y:S01]  /*1ef0*/  IMAD.MOV R31, RZ, RZ, -R31 ;  /* 0x000000ffff1f7224 */ /* 0x000fe200078e0a1f */
[C---:B------:R-:W-:Y:S01]  /*1f00*/  ISETP.GT.U32.AND P5, PT, R4.reuse, R33, PT ;  /* 0x000000210400720c */ /* 0x040fe20003fa4070 */
[----:B------:R-:W-:Y:S02]  /*1f10*/  VIADD R41, R5, 0x46 ;  /* 0x0000004605297836 */ /* 0x000fe40000000000 */
[----:B------:R-:W-:Y:S02]  /*1f20*/  IMAD R31, R4, R31, R35 ;  /* 0x0000001f041f7224 */ /* 0x000fe400078e0223 */
[----:B------:R-:W-:Y:S01]  /*1f30*/  IMAD.HI.U32 R32, R2, R37, RZ ;  /* 0x0000002502207227 */ /* 0x000fe200078e00ff */
[----:B------:R-:W-:-:S03]  /*1f40*/  IABS R35, R41 ;  /* 0x0000002900237213 */ /* 0x000fc60000000000 */
[----:B------:R-:W-:Y:S01]  /*1f50*/  @!P2 IMAD.IADD R29, R29, 0x1, -R4 ;  /* 0x000000011d1da824 */ /* 0x000fe200078e0a04 */
[----:B------:R-:W-:Y:S01]  /*1f60*/  ISETP.GE.AND P2, PT, R34, RZ, PT ;  /* 0x000000ff2200720c */ /* 0x000fe20003f46270 */
[----:B------:R-:W-:Y:S01]  /*1f70*/  @!P1 IMAD.MOV R28, RZ, RZ, -R28 ;  /* 0x000000ffff1c9224 */ /* 0x000fe200078e0a1c */
[----:B------:R-:W-:Y:S01]  /*1f80*/  ISETP.GE.AND P1, PT, R38, RZ, PT ;  /* 0x000000ff2600720c */ /* 0x000fe20003f26270 */
[----:B------:R-:W-:Y:S02]  /*1f90*/  IMAD.MOV R32, RZ, RZ, -R32 ;  /* 0x000000ffff207224 */ /* 0x000fe400078e0a20 */
[----:B------:R-:W-:Y:S01]  /*1fa0*/  @!P0 IMAD.MOV R26, RZ, RZ, -R26 ;  /* 0x000000ffff1a8224 */ /* 0x000fe200078e0a1a */
[C---:B------:R-:W-:Y:S01]  /*1fb0*/  ISETP.GT.U32.AND P0, PT, R4.reuse, R29, PT ;  /* 0x0000001d0400720c */ /* 0x040fe20003f04070 */
[----:B------:R-:W-:Y:S01]  /*1fc0*/  @!P4 IMAD.MOV R25, RZ, RZ, -R25 ;  /* 0x000000ffff19c224 */ /* 0x000fe200078e0a19 */
[----:B------:R-:W-:Y:S01]  /*1fd0*/  ISETP.GT.U32.AND P4, PT, R4, R31, PT ;  /* 0x0000001f0400720c */ /* 0x000fe20003f84070 */
[----:B------:R-:W-:-:S02]  /*1fe0*/  VIADD R38, R5, 0x44 ;  /* 0x0000004405267836 */ /* 0x000fc40000000000 */
[----:B------:R-:W-:-:S04]  /*1ff0*/  IMAD.HI.U32 R34, R2, R35, RZ ;  /* 0x0000002302227227 */ /* 0x000fc800078e00ff */
[C---:B------:R-:W-:Y:S01]  /*2000*/  IMAD R32, R4.reuse, R32, R37 ;  /* 0x0000002004207224 */ /* 0x040fe200078e0225 */
[----:B------:R-:W-:Y:S01]  /*2010*/  IABS R37, R38 ;  /* 0x0000002600257213 */ /* 0x000fe20000000000 */
[----:B------:R-:W-:Y:S02]  /*2020*/  @!P5 IMAD.IADD R33, R33, 0x1, -R4 ;  /* 0x000000012121d824 */ /* 0x000fe400078e0a04 */
[----:B------:R-:W-:Y:S02]  /*2030*/  IMAD.MOV R34, RZ, RZ, -R34 ;  /* 0x000000ffff227224 */ /* 0x000fe400078e0a22 */
[----:B------:R-:W-:Y:S01]  /*2040*/  @!P0 IMAD.IADD R29, R29, 0x1, -R4 ;  /* 0x000000011d1d8824 */ /* 0x000fe200078e0a04 */
[C---:B------:R-:W-:Y:S01]  /*2050*/  ISETP.GT.U32.AND P5, PT, R4.reuse, R33, PT ;  /* 0x000000210400720c */ /* 0x040fe20003fa4070 */
[----:B------:R-:W-:Y:S01]  /*2060*/  IMAD R34, R4, R34, R35 ;  /* 0x0000002204227224 */ /* 0x000fe200078e0223 */
[----:B------:R-:W-:Y:S01]  /*2070*/  ISETP.GE.AND P0, PT, R40, RZ, PT ;  /* 0x000000ff2800720c */ /* 0x000fe20003f06270 */
[----:B------:R-:W-:-:S04]  /*2080*/  IMAD.HI.U32 R35, R2, R37, RZ ;  /* 0x0000002502237227 */ /* 0x000fc800078e00ff */
[----:B------:R-:W-:Y:S01]  /*2090*/  @!P4 IMAD.IADD R31, R31, 0x1, -R4 ;  /* 0x000000011f1fc824 */ /* 0x000fe200078e0a04 */
[----:B------:R-:W-:Y:S01]  /*20a0*/  ISETP.GE.AND P4, PT, R36, RZ, PT ;  /* 0x000000ff2400720c */ /* 0x000fe20003f86270 */
[----:B------:R-:W-:Y:S02]  /*20b0*/  IMAD.MOV R35, RZ, RZ, -R35 ;  /* 0x000000ffff237224 */ /* 0x000fe400078e0a23 */
[----:B------:R-:W-:Y:S01]  /*20c0*/  @!P3 IMAD.MOV R29, RZ, RZ, -R29 ;  /* 0x000000ffff1db224 */ /* 0x000fe200078e0a1d */
[C---:B------:R-:W-:Y:S01]  /*20d0*/  ISETP.GT.U32.AND P3, PT, R4.reuse, R31, PT ;  /* 0x0000001f0400720c */ /* 0x040fe20003f64070 */
[C---:B------:R-:W-:Y:S02]  /*20e0*/  IMAD R35, R4.reuse, R35, R37 ;  /* 0x0000002304237224 */ /* 0x040fe400078e0225 */
[----:B------:R-:W-:Y:S01]  /*20f0*/  @!P6 IMAD.MOV R27, RZ, RZ, -R27 ;  /* 0x000000ffff1be224 */ /* 0x000fe200078e0a1b */
[----:B------:R-:W-:Y:S01]  /*2100*/  ISETP.GT.U32.AND P6, PT, R4, R32, PT ;  /* 0x000000200400720c */ /* 0x000fe20003fc4070 */
[----:B------:R-:W-:-:S02]  /*2110*/  VIADD R40, R5, 0x42 ;  /* 0x0000004205287836 */ /* 0x000fc40000000000 */
[--C-:B------:R-:W-:Y:S01]  /*2120*/  @!P5 IMAD.IADD R33, R33, 0x1, -R4.reuse ;  /* 0x000000012121d824 */ /* 0x100fe200078e0a04 */
[C---:B------:R-:W-:Y:S01]  /*2130*/  ISETP.GT.U32.AND P5, PT, R4.reuse, R35, PT ;  /* 0x000000230400720c */ /* 0x040fe20003fa4070 */
[C---:B------:R-:W-:Y:S01]  /*2140*/  VIADD R43, R5.reuse, 0x3e ;  /* 0x0000003e052b7836 */ /* 0x040fe20000000000 */
[----:B------:R-:W-:Y:S01]  /*2150*/  IABS R39, R40 ;  /* 0x0000002800277213 */ /* 0x000fe20000000000 */
[----:B------:R-:W-:Y:S02]  /*2160*/  VIADD R42, R5, 0x40 ;  /* 0x00000040052a7836 */ /* 0x000fe40000000000 */
[----:B------:R-:W-:Y:S01]  /*2170*/  @!P3 IMAD.IADD R31, R31, 0x1, -R4 ;  /* 0x000000011f1fb824 */ /* 0x000fe200078e0a04 */
[----:B------:R-:W-:Y:S01]  /*2180*/  ISETP.GT.U32.AND P3, PT, R4, R34, PT ;  /* 0x000000220400720c */ /* 0x000fe20003f64070 */
[----:B------:R-:W-:Y:S01]  /*2190*/  IMAD.HI.U32 R36, R2, R39, RZ ;  /* 0x0000002702247227 */ /* 0x000fe200078e00ff */
[----:B------:R-:W-:-:S03]  /*21a0*/  IABS R37, R43 ;  /* 0x0000002b00257213 */ /* 0x000fc60000000000 */
[----:B------:R-:W-:Y:S01]  /*21b0*/  @!P2 IMAD.MOV R30, RZ, RZ, -R30 ;  /* 0x000000ffff1ea224 */ /* 0x000fe200078e0a1e */
[----:B------:R-:W-:Y:S01]  /*21c0*/  ISETP.GE.AND P2, PT, R41, RZ, PT ;  /* 0x000000ff2900720c */ /* 0x000fe20003f46270 */
[----:B------:R-:W-:Y:S01]  /*21d0*/  @!P6 IMAD.IADD R32, R32, 0x1, -R4 ;  /* 0x000000012020e824 */ /* 0x000fe200078e0a04 */
[----:B------:R-:W-:Y:S01]  /*21e0*/  IABS R41, R42 ;  /* 0x0000002a00297213 */ /* 0x000fe20000000000 */
[----:B------:R-:W-:Y:S02]  /*21f0*/  IMAD.MOV R36, RZ, RZ, -R36 ;  /* 0x000000ffff247224 */ /* 0x000fe400078e0a24 */
[----:B------:R-:W-:Y:S01]  /*2200*/  @!P5 IMAD.IADD R35, R35, 0x1, -R4 ;  /* 0x000000012323d824 */ /* 0x000fe200078e0a04 */
[C---:B------:R-:W-:Y:S01]  /*2210*/  ISETP.GT.U32.AND P6, PT, R4.reuse, R32, PT ;  /* 0x000000200400720c */ /* 0x040fe20003fc4070 */
[C---:B------:R-:W-:Y:S02]  /*2220*/  IMAD R36, R4.reuse, R36, R39 ;  /* 0x0000002404247224 */ /* 0x040fe400078e0227 */
[----:B------:R-:W-:Y:S01]  /*2230*/  IMAD.MOV.U32 R39, RZ, RZ, R37 ;  /* 0x000000ffff277224 */ /* 0x000fe200078e0025 */
[----:B------:R-:W-:Y:S01]  /*2240*/  ISETP.GT.U32.AND P5, PT, R4, R35, PT ;  /* 0x000000230400720c */ /* 0x000fe20003fa4070 */
[----:B------:R-:W-:-:S04]  /*2250*/  IMAD.HI.U32 R37, R2, R41, RZ ;  /* 0x0000002902257227 */ /* 0x000fc800078e00ff */
[--C-:B------:R-:W-:Y:S02]  /*2260*/  @!P3 IMAD.IADD R34, R34, 0x1, -R4.reuse ;  /* 0x000000012222b824 */ /* 0x100fe400078e0a04 */
[----:B------:R-:W-:Y:S02]  /*2270*/  IMAD.MOV R37, RZ, RZ, -R37 ;  /* 0x000000ffff257224 */ /* 0x000fe400078e0a25 */
[--C-:B------:R-:W-:Y:S01]  /*2280*/  @!P6 IMAD.IADD R32, R32, 0x1, -R4.reuse ;  /* 0x000000012020e824 */ /* 0x100fe200078e0a04 */
[C---:B------:R-:W-:Y:S01]  /*2290*/  ISETP.GT.U32.AND P3, PT, R4.reuse, R34, PT ;  /* 0x000000220400720c */ /* 0x040fe20003f64070 */
[----:B------:R-:W-:Y:S01]  /*22a0*/  IMAD R37, R4, R37, R41 ;  /* 0x0000002504257224 */ /* 0x000fe200078e0229 */
[----:B------:R-:W-:Y:S01]  /*22b0*/  ISETP.GE.AND P6, PT, R38, RZ, PT ;  /* 0x000000ff2600720c */ /* 0x000fe20003fc6270 */
[----:B------:R-:W-:Y:S02]  /*22c0*/  @!P5 IMAD.IADD R35, R35, 0x1, -R4 ;  /* 0x000000012323d824 */ /* 0x000fe400078e0a04 */
[----:B------:R-:W-:Y:S01]  /*22d0*/  IMAD.HI.U32 R38, R2, R39, RZ ;  /* 0x0000002702267227 */ /* 0x000fe200078e00ff */
[----:B------:R-:W-:-:S03]  /*22e0*/  ISETP.GT.U32.AND P5, PT, R4, R37, PT ;  /* 0x000000250400720c */ /* 0x000fc60003fa4070 */
[----:B------:R-:W-:Y:S01]  /*22f0*/  @!P0 IMAD.MOV R32, RZ, RZ, -R32 ;  /* 0x000000ffff208224 */ /* 0x000fe200078e0a20 */
[----:B------:R-:W-:Y:S01]  /*2300*/  ISETP.GT.U32.AND P0, PT, R4, R36, PT ;  /* 0x000000240400720c */ /* 0x000fe20003f04070 */
[----:B------:R-:W-:Y:S02]  /*2310*/  IMAD.MOV R38, RZ, RZ, -R38 ;  /* 0x000000ffff267224 */ /* 0x000fe400078e0a26 */
[----:B------:R-:W-:Y:S01]  /*2320*/  @!P3 IMAD.IADD R34, R34, 0x1, -R4 ;  /* 0x000000012222b824 */ /* 0x000fe200078e0a04 */
[----:B------:R-:W-:Y:S01]  /*2330*/  ISETP.GE.AND P3, PT, R43, RZ, PT ;  /* 0x000000ff2b00720c */ /* 0x000fe20003f66270 */
[C---:B------:R-:W-:Y:S02]  /*2340*/  IMAD R38, R4.reuse, R38, R39 ;  /* 0x0000002604267224 */ /* 0x040fe400078e0227 */
[----:B------:R-:W-:Y:S02]  /*2350*/  VIADD R41, R5, 0x3a ;  /* 0x0000003a05297836 */ /* 0x000fe40000000000 */
[----:B------:R-:W-:Y:S01]  /*2360*/  @!P2 IMAD.MOV R34, RZ, RZ, -R34 ;  /* 0x000000ffff22a224 */ /* 0x000fe200078e0a22 */
[----:B------:R-:W-:Y:S01]  /*2370*/  ISETP.GT.U32.AND P2, PT, R4, R38, PT ;  /* 0x000000260400720c */ /* 0x000fe20003f44070 */
[--C-:B------:R-:W-:Y:S01]  /*2380*/  @!P5 IMAD.IADD R37, R37, 0x1, -R4.reuse ;  /* 0x000000012525d824 */ /* 0x100fe200078e0a04 */
[----:B------:R-:W-:Y:S01]  /*2390*/  IABS R45, R41 ;  /* 0x00000029002d7213 */ /* 0x000fe20000000000 */
[----:B------:R-:W-:Y:S01]  /*23a0*/  @!P1 IMAD.MOV R31, RZ, RZ, -R31 ;  /* 0x000000ffff1f9224 */ /* 0x000fe200078e0a1f */
[----:B------:R-:W-:Y:S01]  /*23b0*/  ISETP.GE.AND P1, PT, R40, RZ, PT ;  /* 0x000000ff2800720c */ /* 0x000fe20003f26270 */
[----:B------:R-:W-:Y:S01]  /*23c0*/  VIADD R40, R5, 0x3c ;  /* 0x0000003c05287836 */ /* 0x000fe20000000000 */
[----:B------:R-:W-:Y:S01]  /*23d0*/  ISETP.GT.U32.AND P5, PT, R4, R37, PT ;  /* 0x000000250400720c */ /* 0x000fe20003fa4070 */
[----:B------:R-:W-:-:S02]  /*23e0*/  @!P0 IMAD.IADD R36, R36, 0x1, -R4 ;  /* 0x0000000124248824 */ /* 0x000fc400078e0a04 */
[----:B------:R-:W-:Y:S01]  /*23f0*/  @!P4 IMAD.MOV R33, RZ, RZ, -R33 ;  /* 0x000000ffff21c224 */ /* 0x000fe200078e0a21 */
[----:B------:R-:W-:Y:S01]  /*2400*/  ISETP.GE.AND P4, PT, R42, RZ, PT ;  /* 0x000000ff2a00720c */ /* 0x000fe20003f86270 */
[----:B------:R-:W-:Y:S01]  /*2410*/  @!P6 IMAD.MOV R35, RZ, RZ, -R35 ;  /* 0x000000ffff23e224 */ /* 0x000fe200078e0a23 */
[----:B------:R-:W-:Y:S01]  /*2420*/  IABS R43, R40 ;  /* 0x00000028002b7213 */ /* 0x000fe20000000000 */
[----:B------:R-:W-:Y:S01]  /*2430*/  VIADD R42, R5, 0x38 ;  /* 0x00000038052a7836 */ /* 0x000fe20000000000 */
[----:B------:R-:W-:Y:S01]  /*2440*/  ISETP.GT.U32.AND P0, PT, R4, R36, PT ;  /* 0x000000240400720c */ /* 0x000fe20003f04070 */
[----:B------:R-:W-:Y:S01]  /*2450*/  @!P2 IMAD.IADD R38, R38, 0x1, -R4 ;  /* 0x000000012626a824 */ /* 0x000fe200078e0a04 */
[----:B------:R-:W-:Y:S01]  /*2460*/  ISETP.GE.AND P6, PT, R40, RZ, PT ;  /* 0x000000ff2800720c */ /* 0x000fe20003fc6270 */
[----:B------:R-:W-:Y:S01]  /*2470*/  IMAD.HI.U32 R40, R2, R45, RZ ;  /* 0x0000002d02287227 */ /* 0x000fe200078e00ff */
[----:B------:R-:W-:Y:S02]  /*2480*/  IABS R47, R42 ;  /* 0x0000002a002f7213 */ /* 0x000fe40000000000 */
[----:B------:R-:W-:Y:S01]  /*2490*/  ISETP.GT.U32.AND P2, PT, R4, R38, PT ;  /* 0x000000260400720c */ /* 0x000fe20003f44070 */
[----:B------:R-:W-:-:S02]  /*24a0*/  IMAD.MOV R40, RZ, RZ, -R40 ;  /* 0x000000ffff287224 */ /* 0x000fc400078e0a28 */
[--C-:B------:R-:W-:Y:S02]  /*24b0*/  @!P5 IMAD.IADD R37, R37, 0x1, -R4.reuse ;  /* 0x000000012525d824 */ /* 0x100fe400078e0a04 */
[----:B------:R-:W-:Y:S02]  /*24c0*/  IMAD R40, R4, R40, R45 ;  /* 0x0000002804287224 */ /* 0x000fe400078e022d */
[----:B------:R-:W-:Y:S01]  /*24d0*/  @!P0 IMAD.IADD R36, R36, 0x1, -R4 ;  /* 0x0000000124248824 */ /* 0x000fe200078e0a04 */
[----:B------:R-:W-:Y:S01]  /*24e0*/  ISETP.GE.AND P0, PT, R41, RZ, PT ;  /* 0x000000ff2900720c */ /* 0x000fe20003f06270 */
[----:B------:R-:W-:Y:S01]  /*24f0*/  @!P4 IMAD.MOV R37, RZ, RZ, -R37 ;  /* 0x000000ffff25c224 */ /* 0x000fe200078e0a25 */
[----:B------:R-:W-:Y:S01]  /*2500*/  ISETP.GT.U32.AND P4, PT, R4, R40, PT ;  /* 0x000000280400720c */ /* 0x000fe20003f84070 */
[----:B------:R-:W-:-:S04]  /*2510*/  IMAD.HI.U32 R41, R2, R47, RZ ;  /* 0x0000002f02297227 */ /* 0x000fc800078e00ff */
[----:B------:R-:W-:-:S04]  /*2520*/  IMAD.HI.U32 R39, R2, R43, RZ ;  /* 0x0000002b02277227 */ /* 0x000fc800078e00ff */
[----:B------:R-:W-:Y:S02]  /*2530*/  IMAD.MOV R41, RZ, RZ, -R41 ;  /* 0x000000ffff297224 */ /* 0x000fe400078e0a29 */
[----:B------:R-:W-:Y:S01]  /*2540*/  @!P1 IMAD.MOV R36, RZ, RZ, -R36 ;  /* 0x000000ffff249224 */ /* 0x000fe200078e0a24 */
[----:B------:R-:W-:Y:S01]  /*2550*/  ISETP.GE.AND P1, PT, R42, RZ, PT ;  /* 0x000000ff2a00720c */ /* 0x000fe20003f26270 */
[----:B------:R-:W-:Y:S02]  /*2560*/  IMAD.MOV R39, RZ, RZ, -R39 ;  /* 0x000000ffff277224 */ /* 0x000fe400078e0a27 */
[----:B------:R-:W-:Y:S02]  /*2570*/  IMAD R41, R4, R41, R47 ;  /* 0x0000002904297224 */ /* 0x000fe400078e022f */
[----:B------:R-:W-:Y:S02]  /*2580*/  VIADD R42, R5, 0x36 ;  /* 0x00000036052a7836 */ /* 0x000fe40000000000 */
[----:B------:R-:W-:-:S02]  /*2590*/  @!P2 IMAD.IADD R38, R38, 0x1, -R4 ;  /* 0x000000012626a824 */ /* 0x000fc400078e0a04 */
[----:B------:R-:W-:Y:S01]  /*25a0*/  IMAD R39, R4, R39, R43 ;  /* 0x0000002704277224 */ /* 0x000fe200078e022b */
[----:B------:R-:W-:Y:S01]  /*25b0*/  IABS R45, R42 ;  /* 0x0000002a002d7213 */ /* 0x000fe20000000000 */
[----:B------:R-:W-:Y:S01]  /*25c0*/  @!P4 IMAD.IADD R40, R40, 0x1, -R4 ;  /* 0x000000012828c824 */ /* 0x000fe200078e0a04 */
[----:B------:R-:W-:Y:S01]  /*25d0*/  ISETP.GE.AND P2, PT, R42, RZ, PT ;  /* 0x000000ff2a00720c */ /* 0x000fe20003f46270 */
[----:B------:R-:W-:Y:S01]  /*25e0*/  @!P3 IMAD.MOV R38, RZ, RZ, -R38 ;  /* 0x000000ffff26b224 */ /* 0x000fe200078e0a26 */
[----:B------:R-:W-:Y:S01]  /*25f0*/  ISETP.GT.U32.AND P3, PT, R4, R41, PT ;  /* 0x000000290400720c */ /* 0x000fe20003f64070 */
[----:B------:R-:W-:Y:S01]  /*2600*/  IMAD.HI.U32 R42, R2, R45, RZ ;  /* 0x0000002d022a7227 */ /* 0x000fe200078e00ff */
[C---:B------:R-:W-:Y:S02]  /*2610*/  ISETP.GT.U32.AND P5, PT, R4.reuse, R39, PT ;  /* 0x000000270400720c */ /* 0x040fe40003fa4070 */
[----:B------:R-:W-:Y:S01]  /*2620*/  ISETP.GT.U32.AND P4, PT, R4, R40, PT ;  /* 0x000000280400720c */ /* 0x000fe20003f84070 */
[----:B------:R-:W-:-:S02]  /*2630*/  IMAD.MOV R42, RZ, RZ, -R42 ;  /* 0x000000ffff2a7224 */ /* 0x000fc400078e0a2a */
[C---:B------:R-:W-:Y:S02]  /*2640*/  VIADD R48, R5.reuse, 0x30 ;  /* 0x0000003005307836 */ /* 0x040fe40000000000 */
[----:B------:R-:W-:Y:S02]  /*2650*/  IMAD R42, R4, R42, R45 ;  /* 0x0000002a042a7224 */ /* 0x000fe400078e022d */
[----:B------:R-:W-:Y:S01]  /*2660*/  VIADD R44, R5, 0x34 ;  /* 0x00000034052c7836 */ /* 0x000fe20000000000 */
[----:B------:R-:W-:Y:S01]  /*2670*/  IABS R51, R48 ;  /* 0x0000003000337213 */ /* 0x000fe20000000000 */
[--C-:B------:R-:W-:Y:S02]  /*2680*/  @!P3 IMAD.IADD R41, R41, 0x1, -R4.reuse ;  /* 0x000000012929b824 */ /* 0x100fe400078e0a04 */
[--C-:B------:R-:W-:Y:S01]  /*2690*/  @!P5 IMAD.IADD R39, R39, 0x1, -R4.reuse ;  /* 0x000000012727d824 */ /* 0x100fe200078e0a04 */
[----:B------:R-:W-:Y:S01]  /*26a0*/  IABS R47, R44 ;  /* 0x0000002c002f7213 */ /* 0x000fe20000000000 */
[----:B------:R-:W-:Y:S01]  /*26b0*/  @!P4 IMAD.IADD R40, R40, 0x1, -R4 ;  /* 0x000000012828c824 */ /* 0x000fe200078e0a04 */
[----:B------:R-:W-:Y:S01]  /*26c0*/  ISETP.GT.U32.AND P4, PT, R4, R42, PT ;  /* 0x0000002a0400720c */ /* 0x000fe20003f84070 */
[----:B------:R-:W-:Y:S01]  /*26d0*/  IMAD.HI.U32 R45, R2, R51, RZ ;  /* 0x00000033022d7227 */ /* 0x000fe200078e00ff */
[----:B------:R-:W-:-:S02]  /*26e0*/  ISETP.GT.U32.AND P3, PT, R4, R41, PT ;  /* 0x000000290400720c */ /* 0x000fc40003f64070 */
[----:B------:R-:W-:Y:S01]  /*26f0*/  ISETP.GT.U32.AND P5, PT, R4, R39, PT ;  /* 0x000000270400720c */ /* 0x000fe20003fa4070 */
[----:B------:R-:W-:Y:S02]  /*2700*/  VIADD R46, R5, 0x32 ;  /* 0x00000032052e7836 */ /* 0x000fe40000000000 */
[----:B------:R-:W-:Y:S02]  /*2710*/  IMAD.MOV R45, RZ, RZ, -R45 ;  /* 0x000000ffff2d7224 */ /* 0x000fe400078e0a2d */
[----:B------:R-:W-:Y:S01]  /*2720*/  IMAD.HI.U32 R43, R2, R47, RZ ;  /* 0x0000002f022b7227 */ /* 0x000fe200078e00ff */
[----:B------:R-:W-:-:S03]  /*2730*/  IABS R49, R46 ;  /* 0x0000002e00317213 */ /* 0x000fc60000000000 */
[----:B------:R-:W-:Y:S02]  /*2740*/  IMAD R45, R4, R45, R51 ;  /* 0x0000002d042d7224 */ /* 0x000fe400078e0233 */
[--C-:B------:R-:W-:Y:S02]  /*2750*/  @!P4 IMAD.IADD R42, R42, 0x1, -R4.reuse ;  /* 0x000000012a2ac824 */ /* 0x100fe400078e0a04 */
[--C-:B------:R-:W-:Y:S02]  /*2760*/  @!P3 IMAD.IADD R41, R41, 0x1, -R4.reuse ;  /* 0x000000012929b824 */ /* 0x100fe400078e0a04 */
[----:B------:R-:W-:Y:S01]  /*2770*/  @!P5 IMAD.IADD R39, R39, 0x1, -R4 ;  /* 0x000000012727d824 */ /* 0x000fe200078e0a04 */
[----:B------:R-:W-:Y:S01]  /*2780*/  ISETP.GE.AND P5, PT, R44, RZ, PT ;  /* 0x000000ff2c00720c */ /* 0x000fe20003fa6270 */
[----:B------:R-:W-:Y:S01]  /*2790*/  @!P1 IMAD.MOV R41, RZ, RZ, -R41 ;  /* 0x000000ffff299224 */ /* 0x000fe200078e0a29 */
[C---:B------:R-:W-:Y:S01]  /*27a0*/  ISETP.GT.U32.AND P4, PT, R4.reuse, R42, PT ;  /* 0x0000002a0400720c */ /* 0x040fe20003f84070 */
[----:B------:R-:W-:Y:S01]  /*27b0*/  IMAD.MOV R43, RZ, RZ, -R43 ;  /* 0x000000ffff2b7224 */ /* 0x000fe200078e0a2b */
[----:B------:R-:W-:Y:S01]  /*27c0*/  ISETP.GT.U32.AND P1, PT, R4, R45, PT ;  /* 0x0000002d0400720c */ /* 0x000fe20003f24070 */
[----:B------:R-:W-:-:S04]  /*27d0*/  IMAD.HI.U32 R44, R2, R49, RZ ;  /* 0x00000031022c7227 */ /* 0x000fc800078e00ff */
[C---:B------:R-:W-:Y:S02]  /*27e0*/  VIADD R50, R5.reuse, 0x2e ;  /* 0x0000002e05327836 */ /* 0x040fe40000000000 */
[----:B------:R-:W-:Y:S02]  /*27f0*/  IMAD R43, R4, R43, R47 ;  /* 0x0000002b042b7224 */ /* 0x000fe400078e022f */
[----:B------:R-:W-:Y:S01]  /*2800*/  IMAD.MOV R44, RZ, RZ, -R44 ;  /* 0x000000ffff2c7224 */ /* 0x000fe200078e0a2c */
[----:B------:R-:W-:Y:S01]  /*2810*/  IABS R47, R50 ;  /* 0x00000032002f7213 */ /* 0x000fe20000000000 */
[----:B------:R-:W-:Y:S01]  /*2820*/  @!P0 IMAD.MOV R40, RZ, RZ, -R40 ;  /* 0x000000ffff288224 */ /* 0x000fe200078e0a28 */
[----:B------:R-:W-:Y:S01]  /*2830*/  ISETP.GE.AND P0, PT, R46, RZ, PT ;  /* 0x000000ff2e00720c */ /* 0x000fe20003f06270 */
[----:B------:R-:W-:Y:S02]  /*2840*/  IMAD R44, R4, R44, R49 ;  /* 0x0000002c042c7224 */ /* 0x000fe400078e0231 */
[----:B------:R-:W-:-:S02]  /*2850*/  VIADD R52, R5, 0x2c ;  /* 0x0000002c05347836 */ /* 0x000fc40000000000 */
[----:B------:R-:W-:Y:S01]  /*2860*/  IMAD.HI.U32 R46, R2, R47, RZ ;  /* 0x0000002f022e7227 */ /* 0x000fe200078e00ff */
[----:B------:R-:W-:Y:S02]  /*2870*/  ISETP.GT.U32.AND P3, PT, R4, R44, PT ;  /* 0x0000002c0400720c */ /* 0x000fe40003f64070 */
[----:B------:R-:W-:Y:S01]  /*2880*/  IABS R49, R52 ;  /* 0x0000003400317213 */ /* 0x000fe20000000000 */
[--C-:B------:R-:W-:Y:S01]  /*2890*/  @!P4 IMAD.IADD R42, R42, 0x1, -R4.reuse ;  /* 0x000000012a2ac824 */ /* 0x100fe200078e0a04 */
[----:B------:R-:W-:Y:S01]  /*28a0*/  ISETP.GE.AND P4, PT, R48, RZ, PT ;  /* 0x000000ff3000720c */ /* 0x000fe20003f86270 */
[----:B------:R-:W-:Y:S01]  /*28b0*/  @!P1 IMAD.IADD R45, R45, 0x1, -R4 ;  /* 0x000000012d2d9824 */ /* 0x000fe200078e0a04 */
[----:B------:R-:W-:Y:S01]  /*28c0*/  ISETP.GE.AND P1, PT, R50, RZ, PT ;  /* 0x000000ff3200720c */ /* 0x000fe20003f26270 */
[----:B------:R-:W-:Y:S02]  /*28d0*/  IMAD.MOV R46, RZ, RZ, -R46 ;  /* 0x000000ffff2e7224 */ /* 0x000fe400078e0a2e */
[----:B------:R-:W-:Y:S01]  /*28e0*/  @!P2 IMAD.MOV R42, RZ, RZ, -R42 ;  /* 0x000000ffff2aa224 */ /* 0x000fe200078e0a2a */
[C---:B------:R-:W-:Y:S01]  /*28f0*/  ISETP.GT.U32.AND P2, PT, R4.reuse, R45, PT ;  /* 0x0000002d0400720c */ /* 0x040fe20003f44070 */
[----:B------:R-:W-:-:S02]  /*2900*/  IMAD R47, R4, R46, R47 ;  /* 0x0000002e042f7224 */ /* 0x000fc400078e022f */
[----:B------:R-:W-:-:S04]  /*2910*/  IMAD.HI.U32 R46, R2, R49, RZ ;  /* 0x00000031022e7227 */ /* 0x000fc800078e00ff */
[----:B------:R-:W-:Y:S02]  /*2920*/  IMAD.MOV R46, RZ, RZ, -R46 ;  /* 0x000000ffff2e7224 */ /* 0x000fe400078e0a2e */
[--C-:B------:R-:W-:Y:S02]  /*2930*/  @!P3 IMAD.IADD R44, R44, 0x1, -R4.reuse ;  /* 0x000000012c2cb824 */ /* 0x100fe400078e0a04 */
[C---:B------:R-:W-:Y:S02]  /*2940*/  IMAD R49, R4.reuse, R46, R49 ;  /* 0x0000002e04317224 */ /* 0x040fe400078e0231 */
[----:B------:R-:W-:Y:S01]  /*2950*/  @!P6 IMAD.MOV R39, RZ, RZ, -R39 ;  /* 0x000000ffff27e224 */ /* 0x000fe200078e0a27 */
[C---:B------:R-:W-:Y:S01]  /*2960*/  ISETP.GT.U32.AND P3, PT, R4.reuse, R44, PT ;  /* 0x0000002c0400720c */ /* 0x040fe20003f64070 */
[----:B------:R-:W-:Y:S01]  /*2970*/  @!P2 IMAD.IADD R45, R45, 0x1, -R4 ;  /* 0x000000012d2da824 */ /* 0x000fe200078e0a04 */
[C---:B------:R-:W-:Y:S01]  /*2980*/  ISETP.GT.U32.AND P6, PT, R4.reuse, R43, PT ;  /* 0x0000002b0400720c */ /* 0x040fe20003fc4070 */
[C---:B------:R-:W-:Y:S01]  /*2990*/  VIADD R53, R5.reuse, 0x2a ;  /* 0x0000002a05357836 */ /* 0x040fe20000000000 */
[----:B------:R-:W-:Y:S01]  /*29a0*/  ISETP.GT.U32.AND P2, PT, R4, R49, PT ;  /* 0x000000310400720c */ /* 0x000fe20003f44070 */
[----:B------:R-:W-:-:S02]  /*29b0*/  VIADD R46, R5, 0x28 ;  /* 0x00000028052e7836 */ /* 0x000fc40000000000 */
[----:B------:R-:W-:Y:S01]  /*29c0*/  @!P4 IMAD.MOV R45, RZ, RZ, -R45 ;  /* 0x000000ffff2dc224 */ /* 0x000fe200078e0a2d */
[----:B------:R-:W-:Y:S01]  /*29d0*/  IABS R51, R53 ;  /* 0x0000003500337213 */ /* 0x000fe20000000000 */
[C---:B------:R-:W-:Y:S01]  /*29e0*/  VIADD R50, R5.reuse, 0x24 ;  /* 0x0000002405327836 */ /* 0x040fe20000000000 */
[----:B------:R-:W-:Y:S01]  /*29f0*/  ISETP.GE.AND P4, PT, R46, RZ, PT ;  /* 0x000000ff2e00720c */ /* 0x000fe20003f86270 */
[----:B------:R-:W-:Y:S02]  /*2a00*/  VIADD R54, R5, 0x20 ;  /* 0x0000002005367836 */ /* 0x000fe40000000000 */
[--C-:B------:R-:W-:Y:S01]  /*2a10*/  @!P3 IMAD.IADD R44, R44, 0x1, -R4.reuse ;  /* 0x000000012c2cb824 */ /* 0x100fe200078e0a04 */
[----:B------:R-:W-:Y:S01]  /*2a20*/  ISETP.GE.AND P3, PT, R53, RZ, PT ;  /* 0x000000ff3500720c */ /* 0x000fe20003f66270 */
[--C-:B------:R-:W-:Y:S01]  /*2a30*/  @!P6 IMAD.IADD R43, R43, 0x1, -R4.reuse ;  /* 0x000000012b2be824 */ /* 0x100fe200078e0a04 */
[----:B------:R-:W-:Y:S01]  /*2a40*/  IABS R53, R46 ;  /* 0x0000002e00357213 */ /* 0x000fe20000000000 */
[----:B------:R-:W-:Y:S01]  /*2a50*/  @!P2 IMAD.IADD R49, R49, 0x1, -R4 ;  /* 0x000000013131a824 */ /* 0x000fe200078e0a04 */
[----:B------:R-:W-:Y:S01]  /*2a60*/  IABS R57, R50 ;  /* 0x0000003200397213 */ /* 0x000fe20000000000 */
[----:B------:R-:W-:Y:S01]  /*2a70*/  IMAD.HI.U32 R48, R2, R51, RZ ;  /* 0x0000003302307227 */ /* 0x000fe200078e00ff */
[----:B------:R-:W-:-:S02]  /*2a80*/  ISETP.GT.U32.AND P6, PT, R4, R43, PT ;  /* 0x0000002b0400720c */ /* 0x000fc40003fc4070 */
[----:B------:R-:W-:Y:S01]  /*2a90*/  ISETP.GT.U32.AND P2, PT, R4, R49, PT ;  /* 0x000000310400720c */ /* 0x000fe20003f44070 */
[----:B------:R-:W-:Y:S01]  /*2aa0*/  IMAD.HI.U32 R46, R2, R53, RZ ;  /* 0x00000035022e7227 */ /* 0x000fe200078e00ff */
[----:B------:R-:W-:-:S03]  /*2ab0*/  IABS R61, R54 ;  /* 0x00000036003d7213 */ /* 0x000fc60000000000 */
[----:B------:R-:W-:Y:S02]  /*2ac0*/  IMAD.MOV R46, RZ, RZ, -R46 ;  /* 0x000000ffff2e7224 */ /* 0x000fe400078e0a2e */
[----:B------:R-:W-:Y:S02]  /*2ad0*/  IMAD.MOV R48, RZ, RZ, -R48 ;  /* 0x000000ffff307224 */ /* 0x000fe400078e0a30 */
[C---:B------:R-:W-:Y:S02]  /*2ae0*/  IMAD R53, R4.reuse, R46, R53 ;  /* 0x0000002e04357224 */ /* 0x040fe400078e0235 */
[--C-:B------:R-:W-:Y:S01]  /*2af0*/  @!P6 IMAD.IADD R43, R43, 0x1, -R4.reuse ;  /* 0x000000012b2be824 */ /* 0x100fe200078e0a04 */
[C---:B------:R-:W-:Y:S01]  /*2b00*/  ISETP.GT.U32.AND P6, PT, R4.reuse, R47, PT ;  /* 0x0000002f0400720c */ /* 0x040fe20003fc4070 */
[----:B------:R-:W-:Y:S01]  /*2b10*/  @!P2 IMAD.IADD R49, R49, 0x1, -R4 ;  /* 0x000000013131a824 */ /* 0x000fe200078e0a04 */
[----:B------:R-:W-:Y:S01]  /*2b20*/  ISETP.GT.U32.AND P2, PT, R4, R53, PT ;  /* 0x000000350400720c */ /* 0x000fe20003f44070 */
[----:B------:R-:W-:-:S04]  /*2b30*/  IMAD.HI.U32 R46, R2, R57, RZ ;  /* 0x00000039022e7227 */ /* 0x000fc800078e00ff */
[----:B------:R-:W-:Y:S01]  /*2b40*/  @!P5 IMAD.MOV R43, RZ, RZ, -R43 ;  /* 0x000000ffff2bd224 */ /* 0x000fe200078e0a2b */
[----:B------:R-:W-:Y:S01]  /*2b50*/  ISETP.GE.AND P5, PT, R52, RZ, PT ;  /* 0x000000ff3400720c */ /* 0x000fe20003fa6270 */
[----:B------:R-:W-:Y:S02]  /*2b60*/  IMAD.MOV R46, RZ, RZ, -R46 ;  /* 0x000000ffff2e7224 */ /* 0x000fe400078e0a2e */
[----:B------:R-:W-:Y:S02]  /*2b70*/  VIADD R52, R5, 0x22 ;  /* 0x0000002205347836 */ /* 0x000fe40000000000 */
[C---:B------:R-:W-:Y:S02]  /*2b80*/  IMAD R57, R4.reuse, R46, R57 ;  /* 0x0000002e04397224 */ /* 0x040fe400078e0239 */
[----:B------:R-:W-:Y:S01]  /*2b90*/  @!P6 IMAD.IADD R47, R47, 0x1, -R4 ;  /* 0x000000012f2fe824 */ /* 0x000fe200078e0a04 */
[----:B------:R-:W-:Y:S01]  /*2ba0*/  IABS R59, R52 ;  /* 0x00000034003b7213 */ /* 0x000fe20000000000 */
[----:B------:R-:W-:-:S02]  /*2bb0*/  IMAD R51, R4, R48, R51 ;  /* 0x0000003004337224 */ /* 0x000fc400078e0233 */
[----:B------:R-:W-:Y:S01]  /*2bc0*/  @!P2 IMAD.IADD R53, R53, 0x1, -R4 ;  /* 0x000000013535a824 */ /* 0x000fe200078e0a04 */
[C---:B------:R-:W-:Y:S01]  /*2bd0*/  ISETP.GT.U32.AND P2, PT, R4.reuse, R57, PT ;  /* 0x000000390400720c */ /* 0x040fe20003f44070 */
[----:B------:R-:W-:Y:S01]  /*2be0*/  @!P0 IMAD.MOV R44, RZ, RZ, -R44 ;  /* 0x000000ffff2c8224 */ /* 0x000fe200078e0a2c */
[C---:B------:R-:W-:Y:S01]  /*2bf0*/  ISETP.GT.U32.AND P6, PT, R4.reuse, R47, PT ;  /* 0x0000002f0400720c */ /* 0x040fe20003fc4070 */
[----:B------:R-:W-:Y:S01]  /*2c00*/  @!P5 IMAD.MOV R49, RZ, RZ, -R49 ;  /* 0x000000ffff31d224 */ /* 0x000fe200078e0a31 */
[----:B------:R-:W-:Y:S01]  /*2c10*/  ISETP.GT.U32.AND P0, PT, R4, R51, PT ;  /* 0x000000330400720c */ /* 0x000fe20003f04070 */
[----:B------:R-:W-:Y:S01]  /*2c20*/  IMAD.HI.U32 R46, R2, R59, RZ ;  /* 0x0000003b022e7227 */ /* 0x000fe200078e00ff */
[----:B------:R-:W-:-:S03]  /*2c30*/  ISETP.GT.U32.AND P5, PT, R4, R53, PT ;  /* 0x000000350400720c */ /* 0x000fc60003fa4070 */
[----:B------:R-:W-:Y:S02]  /*2c40*/  IMAD.MOV R46, RZ, RZ, -R46 ;  /* 0x000000ffff2e7224 */ /* 0x000fe400078e0a2e */
[----:B------:R-:W-:Y:S02]  /*2c50*/  VIADD R48, R5, 0x26 ;  /* 0x0000002605307836 */ /* 0x000fe40000000000 */
[--C-:B------:R-:W-:Y:S02]  /*2c60*/  @!P2 IMAD.IADD R57, R57, 0x1, -R4.reuse ;  /* 0x000000013939a824 */ /* 0x100fe400078e0a04 */
[C---:B------:R-:W-:Y:S01]  /*2c70*/  IMAD R59, R4.reuse, R46, R59 ;  /* 0x0000002e043b7224 */ /* 0x040fe200078e023b */
[----:B------:R-:W-:Y:S01]  /*2c80*/  IABS R55, R48 ;  /* 0x0000003000377213 */ /* 0x000fe20000000000 */
[--C-:B------:R-:W-:Y:S01]  /*2c90*/  @!P6 IMAD.IADD R47, R47, 0x1, -R4.reuse ;  /* 0x000000012f2fe824 */ /* 0x100fe200078e0a04 */
[----:B------:R-:W-:Y:S01]  /*2ca0*/  ISETP.GT.U32.AND P2, PT, R4, R57, PT ;  /* 0x000000390400720c */ /* 0x000fe20003f44070 */
[--C-:B------:R-:W-:Y:S01]  /*2cb0*/  @!P0 IMAD.IADD R51, R51, 0x1, -R4.reuse ;  /* 0x0000000133338824 */ /* 0x100fe200078e0a04 */
[----:B------:R-:W-:Y:S01]  /*2cc0*/  ISETP.GE.AND P6, PT, R48, RZ, PT ;  /* 0x000000ff3000720c */ /* 0x000fe20003fc6270 */
[----:B------:R-:W-:Y:S01]  /*2cd0*/  @!P5 IMAD.IADD R53, R53, 0x1, -R4 ;  /* 0x000000013535d824 */ /* 0x000fe200078e0a04 */
[C---:B------:R-:W-:Y:S01]  /*2ce0*/  ISETP.GT.U32.AND P5, PT, R4.reuse, R59, PT ;  /* 0x0000003b0400720c */ /* 0x040fe20003fa4070 */
[----:B------:R-:W-:Y:S01]  /*2cf0*/  @!P1 IMAD.MOV R47, RZ, RZ, -R47 ;  /* 0x000000ffff2f9224 */ /* 0x000fe200078e0a2f */
[----:B------:R-:W-:Y:S01]  /*2d00*/  ISETP.GT.U32.AND P0, PT, R4, R51, PT ;  /* 0x000000330400720c */ /* 0x000fe20003f04070 */
[----:B------:R-:W-:Y:S01]  /*2d10*/  IMAD.HI.U32 R48, R2, R55, RZ ;  /* 0x0000003702307227 */ /* 0x000fe200078e00ff */
[----:B------:R-:W-:-:S03]  /*2d20*/  ISETP.GE.AND P1, PT, R50, RZ, PT ;  /* 0x000000ff3200720c */ /* 0x000fc60003f26270 */
[----:B------:R-:W-:Y:S02]  /*2d30*/  IMAD.MOV R48, RZ, RZ, -R48 ;  /* 0x000000ffff307224 */ /* 0x000fe400078e0a30 */
[----:B------:R-:W-:Y:S02]  /*2d40*/  VIADD R46, R5, 0x1c ;  /* 0x0000001c052e7836 */ /* 0x000fe40000000000 */
[----:B------:R-:W-:Y:S02]  /*2d50*/  IMAD R55, R4, R48, R55 ;  /* 0x0000003004377224 */ /* 0x000fe400078e0237 */
[--C-:B------:R-:W-:Y:S01]  /*2d60*/  @!P2 IMAD.IADD R57, R57, 0x1, -R4.reuse ;  /* 0x000000013939a824 */ /* 0x100fe200078e0a04 */
[----:B------:R-:W-:Y:S01]  /*2d70*/  IABS R65, R46 ;  /* 0x0000002e00417213 */ /* 0x000fe20000000000 */
[--C-:B------:R-:W-:Y:S01]  /*2d80*/  @!P5 IMAD.IADD R59, R59, 0x1, -R4.reuse ;  /* 0x000000013b3bd824 */ /* 0x100fe200078e0a04 */
[----:B------:R-:W-:Y:S01]  /*2d90*/  ISETP.GE.AND P5, PT, R46, RZ, PT ;  /* 0x000000ff2e00720c */ /* 0x000fe20003fa6270 */
[----:B------:R-:W-:Y:S01]  /*2da0*/  @!P0 IMAD.IADD R51, R51, 0x1, -R4 ;  /* 0x0000000133338824 */ /* 0x000fe200078e0a04 */
[C---:B------:R-:W-:Y:S01]  /*2db0*/  ISETP.GT.U32.AND P0, PT, R4.reuse, R55, PT ;  /* 0x000000370400720c */ /* 0x040fe20003f04070 */
[----:B------:R-:W-:Y:S01]  /*2dc0*/  @!P1 IMAD.MOV R57, RZ, RZ, -R57 ;  /* 0x000000ffff399224 */ /* 0x000fe200078e0a39 */
[----:B------:R-:W-:Y:S01]  /*2dd0*/  ISETP.GT.U32.AND P1, PT, R4, R59, PT ;  /* 0x0000003b0400720c */ /* 0x000fe20003f24070 */
[----:B------:R-:W-:-:S04]  /*2de0*/  IMAD.HI.U32 R46, R2, R65, RZ ;  /* 0x00000041022e7227 */ /* 0x000fc800078e00ff */
[----:B------:R-:W-:Y:S02]  /*2df0*/  IMAD.MOV R46, RZ, RZ, -R46 ;  /* 0x000000ffff2e7224 */ /* 0x000fe400078e0a2e */
[----:B------:R-:W-:-:S04]  /*2e00*/  IMAD.HI.U32 R48, R2, R61, RZ ;  /* 0x0000003d02307227 */ /* 0x000fc800078e00ff */
[C---:B------:R-:W-:Y:S02]  /*2e10*/  IMAD R65, R4.reuse, R46, R65 ;  /* 0x0000002e04417224 */ /* 0x040fe400078e0241 */
[--C-:B------:R-:W-:Y:S02]  /*2e20*/  @!P0 IMAD.IADD R55, R55, 0x1, -R4.reuse ;  /* 0x0000000137378824 */ /* 0x100fe400078e0a04 */
[----:B------:R-:W-:Y:S01]  /*2e30*/  @!P1 IMAD.IADD R59, R59, 0x1, -R4 ;  /* 0x000000013b3b9824 */ /* 0x000fe200078e0a04 */
[C---:B------:R-:W-:Y:S01]  /*2e40*/  ISETP.GT.U32.AND P1, PT, R4.reuse, R65, PT ;  /* 0x000000410400720c */ /* 0x040fe20003f24070 */
[----:B------:R-:W-:Y:S01]  /*2e50*/  @!P3 IMAD.MOV R51, RZ, RZ, -R51 ;  /* 0x000000ffff33b224 */ /* 0x000fe200078e0a33 */
[----:B------:R-:W-:Y:S01]  /*2e60*/  ISETP.GT.U32.AND P0, PT, R4, R55, PT ;  /* 0x000000370400720c */ /* 0x000fe20003f04070 */
[----:B------:R-:W-:Y:S01]  /*2e70*/  IMAD.MOV R48, RZ, RZ, -R48 ;  /* 0x000000ffff307224 */ /* 0x000fe200078e0a30 */
[----:B------:R-:W-:Y:S01]  /*2e80*/  ISETP.GE.AND P3, PT, R52, RZ, PT ;  /* 0x000000ff3400720c */ /* 0x000fe20003f66270 */
[----:B------:R-:W-:-:S02]  /*2e90*/  VIADD R56, R5, 0x1e ;  /* 0x0000001e05387836 */ /* 0x000fc40000000000 */
[----:B------:R-:W-:Y:S02]  /*2ea0*/  IMAD R61, R4, R48, R61 ;  /* 0x00000030043d7224 */ /* 0x000fe400078e023d */
[C---:B------:R-:W-:Y:S01]  /*2eb0*/  VIADD R48, R5.reuse, 0x1a ;  /* 0x0000001a05307836 */ /* 0x040fe20000000000 */
[----:B------:R-:W-:Y:S01]  /*2ec0*/  IABS R63, R56 ;  /* 0x00000038003f7213 */ /* 0x000fe20000000000 */
[----:B------:R-:W-:Y:S01]  /*2ed0*/  VIADD R52, R5, 0x16 ;  /* 0x0000001605347836 */ /* 0x000fe20000000000 */
[----:B------:R-:W-:Y:S01]  /*2ee0*/  ISETP.GE.AND P2, PT, R56, RZ, PT ;  /* 0x000000ff3800720c */ /* 0x000fe20003f46270 */
[--C-:B------:R-:W-:Y:S01]  /*2ef0*/  @!P1 IMAD.IADD R65, R65, 0x1, -R4.reuse ;  /* 0x0000000141419824 */ /* 0x100fe200078e0a04 */
[----:B------:R-:W-:Y:S01]  /*2f00*/  IABS R67, R48 ;  /* 0x0000003000437213 */ /* 0x000fe20000000000 */
[----:B------:R-:W-:Y:S01]  /*2f10*/  @!P0 IMAD.IADD R55, R55, 0x1, -R4 ;  /* 0x0000000137378824 */ /* 0x000fe200078e0a04 */
[C---:B------:R-:W-:Y:S01]  /*2f20*/  ISETP.GT.U32.AND P0, PT, R4.reuse, R61, PT ;  /* 0x0000003d0400720c */ /* 0x040fe20003f04070 */
[----:B------:R-:W-:Y:S01]  /*2f30*/  @!P3 IMAD.MOV R59, RZ, RZ, -R59 ;  /* 0x000000ffff3bb224 */ /* 0x000fe200078e0a3b */
[----:B------:R-:W-:Y:S01]  /*2f40*/  ISETP.GT.U32.AND P3, PT, R4, R65, PT ;  /* 0x000000410400720c */ /* 0x000fe20003f64070 */
[----:B------:R-:W-:Y:S01]  /*2f50*/  IMAD.HI.U32 R50, R2, R63, RZ ;  /* 0x0000003f02327227 */ /* 0x000fe200078e00ff */
[----:B------:R-:W-:-:S02]  /*2f60*/  IABS R71, R52 ;  /* 0x0000003400477213 */ /* 0x000fc40000000000 */
[----:B------:R-:W-:Y:S01]  /*2f70*/  ISETP.GE.AND P1, PT, R52, RZ, PT ;  /* 0x000000ff3400720c */ /* 0x000fe20003f26270 */
[----:B------:R-:W-:-:S04]  /*2f80*/  IMAD.HI.U32 R46, R2, R67, RZ ;  /* 0x00000043022e7227 */ /* 0x000fc800078e00ff */
[----:B------:R-:W-:Y:S02]  /*2f90*/  IMAD.MOV R50, RZ, RZ, -R50 ;  /* 0x000000ffff327224 */ /* 0x000fe400078e0a32 */
[----:B------:R-:W-:Y:S02]  /*2fa0*/  IMAD.MOV R46, RZ, RZ, -R46 ;  /* 0x000000ffff2e7224 */ /* 0x000fe400078e0a2e */
[C---:B------:R-:W-:Y:S02]  /*2fb0*/  IMAD R63, R4.reuse, R50, R63 ;  /* 0x00000032043f7224 */ /* 0x040fe400078e023f */
[C---:B------:R-:W-:Y:S02]  /*2fc0*/  IMAD R67, R4.reuse, R46, R67 ;  /* 0x0000002e04437224 */ /* 0x040fe400078e0243 */
[----:B------:R-:W-:Y:S01]  /*2fd0*/  @!P6 IMAD.MOV R55, RZ, RZ, -R55 ;  /* 0x000000ffff37e224 */ /* 0x000fe200078e0a37 */
[----:B------:R-:W-:Y:S01]  /*2fe0*/  ISETP.GT.U32.AND P6, PT, R4, R63, PT ;  /* 0x0000003f0400720c */ /* 0x000fe20003fc4070 */
[----:B------:R-:W-:-:S02]  /*2ff0*/  @!P0 IMAD.IADD R61, R61, 0x1, -R4 ;  /* 0x000000013d3d8824 */ /* 0x000fc400078e0a04 */
[--C-:B------:R-:W-:Y:S01]  /*3000*/  @!P3 IMAD.IADD R65, R65, 0x1, -R4.reuse ;  /* 0x000000014141b824 */ /* 0x100fe200078e0a04 */
[C---:B------:R-:W-:Y:S01]  /*3010*/  ISETP.GT.U32.AND P3, PT, R4.reuse, R67, PT ;  /* 0x000000430400720c */ /* 0x040fe20003f64070 */
[C---:B------:R-:W-:Y:S01]  /*3020*/  VIADD R50, R5.reuse, 0x18 ;  /* 0x0000001805327836 */ /* 0x040fe20000000000 */
[----:B------:R-:W-:Y:S01]  /*3030*/  ISETP.GT.U32.AND P0, PT, R4, R61, PT ;  /* 0x0000003d0400720c */ /* 0x000fe20003f04070 */
[----:B------:R-:W-:Y:S01]  /*3040*/  @!P4 IMAD.MOV R53, RZ, RZ, -R53 ;  /* 0x000000ffff35c224 */ /* 0x000fe200078e0a35 */
[----:B------:R-:W-:Y:S01]  /*3050*/  ISETP.GE.AND P4, PT, R54, RZ, PT ;  /* 0x000000ff3600720c */ /* 0x000fe20003f86270 */
[C---:B------:R-:W-:Y:S01]  /*3060*/  VIADD R56, R5.reuse, 0x14 ;  /* 0x0000001405387836 */ /* 0x040fe20000000000 */
[----:B------:R-:W-:Y:S01]  /*3070*/  IABS R69, R50 ;  /* 0x0000003200457213 */ /* 0x000fe20000000000 */
[----:B------:R-:W-:Y:S02]  /*3080*/  VIADD R58, R5, 0x12 ;  /* 0x00000012053a7836 */ /* 0x000fe40000000000 */
[--C-:B------:R-:W-:Y:S01]  /*3090*/  @!P6 IMAD.IADD R63, R63, 0x1, -R4.reuse ;  /* 0x000000013f3fe824 */ /* 0x100fe200078e0a04 */
[----:B------:R-:W-:Y:S01]  /*30a0*/  IABS R73, R56 ;  /* 0x0000003800497213 */ /* 0x000fe20000000000 */
[----:B------:R-:W-:Y:S01]  /*30b0*/  VIADD R60, R5, 0x10 ;  /* 0x00000010053c7836 */ /* 0x000fe20000000000 */
[----:B------:R-:W-:Y:S01]  /*30c0*/  IABS R75, R58 ;  /* 0x0000003a004b7213 */ /* 0x000fe20000000000 */
[--C-:B------:R-:W-:Y:S01]  /*30d0*/  @!P3 IMAD.IADD R67, R67, 0x1, -R4.reuse ;  /* 0x000000014343b824 */ /* 0x100fe200078e0a04 */
[----:B------:R-:W-:Y:S01]  /*30e0*/  ISETP.GT.U32.AND P6, PT, R4, R63, PT ;  /* 0x0000003f0400720c */ /* 0x000fe20003fc4070 */
[----:B------:R-:W-:Y:S01]  /*30f0*/  @!P0 IMAD.IADD R61, R61, 0x1, -R4 ;  /* 0x000000013d3d8824 */ /* 0x000fe200078e0a04 */
[----:B------:R-:W-:Y:S01]  /*3100*/  ISETP.GE.AND P0, PT, R48, RZ, PT ;  /* 0x000000ff3000720c */ /* 0x000fe20003f06270 */
[----:B------:R-:W-:Y:S01]  /*3110*/  IMAD.HI.U32 R48, R2, R69, RZ ;  /* 0x0000004502307227 */ /* 0x000fe200078e00ff */
[----:B------:R-:W-:-:S02]  /*3120*/  ISETP.GT.U32.AND P3, PT, R4, R67, PT ;  /* 0x000000430400720c */ /* 0x000fc40003f64070 */
[----:B------:R-:W-:Y:S01]  /*3130*/  IABS R77, R60 ;  /* 0x0000003c004d7213 */ /* 0x000fe20000000000 */
[----:B------:R-:W-:Y:S02]  /*3140*/  IMAD.MOV R48, RZ, RZ, -R48 ;  /* 0x000000ffff307224 */ /* 0x000fe400078e0a30 */
[----:B------:R-:W-:Y:S02]  /*3150*/  VIADD R62, R5, 0xe ;  /* 0x0000000e053e7836 */ /* 0x000fe40000000000 */
[----:B------:R-:W-:Y:S02]  /*3160*/  IMAD R69, R4, R48, R69 ;  /* 0x0000003004457224 */ /* 0x000fe400078e0245 */
[----:B------:R-:W-:Y:S01]  /*3170*/  @!P6 IMAD.IADD R63, R63, 0x1, -R4 ;  /* 0x000000013f3fe824 */ /* 0x000fe200078e0a04 */
[----:B------:R-:W-:Y:S01]  /*3180*/  ISETP.GE.AND P6, PT, R50, RZ, PT ;  /* 0x000000ff3200720c */ /* 0x000fe20003fc6270 */
[----:B------:R-:W-:Y:S01]  /*3190*/  IMAD.HI.U32 R50, R2, R71, RZ ;  /* 0x0000004702327227 */ /* 0x000fe200078e00ff */
[----:B------:R-:W-:-:S03]  /*31a0*/  IABS R79, R62 ;  /* 0x0000003e004f7213 */ /* 0x000fc60000000000 */
[----:B------:R-:W-:Y:S01]  /*31b0*/  @!P3 IMAD.IADD R67, R67, 0x1, -R4 ;  /* 0x000000014343b824 */ /* 0x000fe200078e0a04 */
[----:B------:R-:W-:Y:S01]  /*31c0*/  ISETP.GT.U32.AND P3, PT, R4, R69, PT ;  /* 0x000000450400720c */ /* 0x000fe20003f64070 */
[----:B------:R-:W-:Y:S02]  /*31d0*/  IMAD.MOV R50, RZ, RZ, -R50 ;  /* 0x000000ffff327224 */ /* 0x000fe400078e0a32 */
[----:B------:R-:W-:-:S04]  /*31e0*/  IMAD.HI.U32 R46, R2, R73, RZ ;  /* 0x00000049022e7227 */ /* 0x000fc800078e00ff */
[C---:B------:R-:W-:Y:S02]  /*31f0*/  IMAD R71, R4.reuse, R50, R71 ;  /* 0x0000003204477224 */ /* 0x040fe400078e0247 */
[----:B------:R-:W-:Y:S02]  /*3200*/  @!P4 IMAD.MOV R61, RZ, RZ, -R61 ;  /* 0x000000ffff3dc224 */ /* 0x000fe400078e0a3d */
[----:B------:R-:W-:Y:S02]  /*3210*/  VIADD R64, R5, 0xc ;  /* 0x0000000c05407836 */ /* 0x000fe40000000000 */
[----:B------:R-:W-:Y:S01]  /*3220*/  @!P3 IMAD.IADD R69, R69, 0x1, -R4 ;  /* 0x000000014545b824 */ /* 0x000fe200078e0a04 */
[----:B------:R-:W-:Y:S01]  /*3230*/  ISETP.GT.U32.AND P3, PT, R4, R71, PT ;  /* 0x000000470400720c */ /* 0x000fe20003f64070 */
[----:B------:R-:W-:Y:S01]  /*3240*/  IMAD.HI.U32 R48, R2, R75, RZ ;  /* 0x0000004b02307227 */ /* 0x000fe200078e00ff */
[----:B------:R-:W-:Y:S02]  /*3250*/  IABS R81, R64 ;  /* 0x0000004000517213 */ /* 0x000fe40000000000 */
[----:B------:R-:W-:Y:S01]  /*3260*/  ISETP.GT.U32.AND P4, PT, R4, R69, PT ;  /* 0x000000450400720c */ /* 0x000fe20003f84070 */
[----:B------:R-:W-:-:S04]  /*3270*/  IMAD.HI.U32 R50, R2, R77, RZ ;  /* 0x0000004d02327227 */ /* 0x000fc800078e00ff */
[----:B------:R-:W-:Y:S02]  /*3280*/  IMAD.MOV R46, RZ, RZ, -R46 ;  /* 0x000000ffff2e7224 */ /* 0x000fe400078e0a2e */
[----:B------:R-:W-:-:S04]  /*3290*/  IMAD.HI.U32 R52, R2, R79, RZ ;  /* 0x0000004f02347227 */ /* 0x000fc800078e00ff */
[----:B------:R-:W-:Y:S02]  /*32a0*/  @!P3 IMAD.IADD R71, R71, 0x1, -R4 ;  /* 0x000000014747b824 */ /* 0x000fe400078e0a04 */
[----:B------:R-:W-:Y:S02]  /*32b0*/  IMAD.MOV R48, RZ, RZ, -R48 ;  /* 0x000000ffff307224 */ /* 0x000fe400078e0a30 */
[----:B------:R-:W-:Y:S01]  /*32c0*/  IMAD.MOV R50, RZ, RZ, -R50 ;  /* 0x000000ffff327224 */ /* 0x000fe200078e0a32 */
[C---:B------:R-:W-:Y:S01]  /*32d0*/  ISETP.GT.U32.AND P3, PT, R4.reuse, R71, PT ;  /* 0x000000470400720c */ /* 0x040fe20003f64070 */
[----:B------:R-:W-:Y:S02]  /*32e0*/  IMAD R73, R4, R46, R73 ;  /* 0x0000002e04497224 */ /* 0x000fe400078e0249 */
[----:B------:R-:W-:Y:S02]  /*32f0*/  VIADD R66, R5, 0xa ;  /* 0x0000000a05427836 */ /* 0x000fe40000000000 */
[----:B------:R-:W-:-:S02]  /*3300*/  IMAD.MOV R52, RZ, RZ, -R52 ;  /* 0x000000ffff347224 */ /* 0x000fc400078e0a34 */
[C---:B------:R-:W-:Y:S01]  /*3310*/  IMAD R75, R4.reuse, R48, R75 ;  /* 0x00000030044b7224 */ /* 0x040fe200078e024b */
[----:B------:R-:W-:Y:S01]  /*3320*/  IABS R83, R66 ;  /* 0x0000004200537213 */ /* 0x000fe20000000000 */
[C---:B------:R-:W-:Y:S02]  /*3330*/  IMAD R77, R4.reuse, R50, R77 ;  /* 0x00000032044d7224 */ /* 0x040fe400078e024d */
[----:B------:R-:W-:Y:S01]  /*3340*/  @!P2 IMAD.MOV R63, RZ, RZ, -R63 ;  /* 0x000000ffff3fa224 */ /* 0x000fe200078e0a3f */
[----:B------:R-:W-:Y:S01]  /*3350*/  ISETP.GT.U32.AND P2, PT, R4, R73, PT ;  /* 0x000000490400720c */ /* 0x000fe20003f44070 */
[----:B------:R-:W-:-:S04]  /*3360*/  IMAD.HI.U32 R54, R2, R81, RZ ;  /* 0x0000005102367227 */ /* 0x000fc800078e00ff */
[C---:B------:R-:W-:Y:S02]  /*3370*/  IMAD R79, R4.reuse, R52, R79 ;  /* 0x00000034044f7224 */ /* 0x040fe400078e024f */
[----:B------:R-:W-:Y:S01]  /*3380*/  @!P5 IMAD.MOV R65, RZ, RZ, -R65 ;  /* 0x000000ffff41d224 */ /* 0x000fe200078e0a41 */
[C---:B------:R-:W-:Y:S01]  /*3390*/  ISETP.GT.U32.AND P5, PT, R4.reuse, R75, PT ;  /* 0x0000004b0400720c */ /* 0x040fe20003fa4070 */
[----:B------:R-:W-:Y:S01]  /*33a0*/  @!P4 IMAD.IADD R69, R69, 0x1, -R4 ;  /* 0x000000014545c824 */ /* 0x000fe200078e0a04 */
[----:B------:R-:W-:Y:S01]  /*33b0*/  ISETP.GT.U32.AND P4, PT, R4, R77, PT ;  /* 0x0000004d0400720c */ /* 0x000fe20003f84070 */
[----:B------:R-:W-:Y:S02]  /*33c0*/  IMAD.MOV R54, RZ, RZ, -R54 ;  /* 0x000000ffff367224 */ /* 0x000fe400078e0a36 */
[----:B------:R-:W-:-:S04]  /*33d0*/  IMAD.HI.U32 R46, R2, R83, RZ ;  /* 0x00000053022e7227 */ /* 0x000fc800078e00ff */
[----:B------:R-:W-:Y:S01]  /*33e0*/  @!P3 IMAD.IADD R71, R71, 0x1, -R4 ;  /* 0x000000014747b824 */ /* 0x000fe200078e0a04 */
[C---:B------:R-:W-:Y:S01]  /*33f0*/  ISETP.GT.U32.AND P3, PT, R4.reuse, R79, PT ;  /* 0x0000004f0400720c */ /* 0x040fe20003f64070 */
[C---:B------:R-:W-:Y:S02]  /*3400*/  IMAD R81, R4.reuse, R54, R81 ;  /* 0x0000003604517224 */ /* 0x040fe400078e0251 */
[----:B------:R-:W-:Y:S02]  /*3410*/  IMAD.MOV R54, RZ, RZ, -R46 ;  /* 0x000000ffff367224 */ /* 0x000fe400078e0a2e */
[C---:B------:R-:W-:Y:S02]  /*3420*/  VIADD R68, R5.reuse, 0x8 ;  /* 0x0000000805447836 */ /* 0x040fe40000000000 */
[----:B------:R-:W-:Y:S02]  /*3430*/  VIADD R70, R5, 0x6 ;  /* 0x0000000605467836 */ /* 0x000fe40000000000 */
[C---:B------:R-:W-:Y:S01]  /*3440*/  IMAD R83, R4.reuse, R54, R83 ;  /* 0x0000003604537224 */ /* 0x040fe200078e0253 */
[----:B------:R-:W-:Y:S01]  /*3450*/  IABS R85, R68 ;  /* 0x0000004400557213 */ /* 0x000fe20000000000 */
[--C-:B------:R-:W-:Y:S01]  /*3460*/  @!P2 IMAD.IADD R73, R73, 0x1, -R4.reuse ;  /* 0x000000014949a824 */ /* 0x100fe200078e0a04 */
[C---:B------:R-:W-:Y:S01]  /*3470*/  ISETP.GT.U32.AND P2, PT, R4.reuse, R81, PT ;  /* 0x000000510400720c */ /* 0x040fe20003f44070 */
[--C-:B------:R-:W-:Y:S01]  /*3480*/  @!P5 IMAD.IADD R75, R75, 0x1, -R4.reuse ;  /* 0x000000014b4bd824 */ /* 0x100fe200078e0a04 */
[----:B------:R-:W-:Y:S01]  /*3490*/  IABS R87, R70 ;  /* 0x0000004600577213 */ /* 0x000fe20000000000 */
[--C-:B------:R-:W-:Y:S01]  /*34a0*/  @!P4 IMAD.IADD R77, R77, 0x1, -R4.reuse ;  /* 0x000000014d4dc824 */ /* 0x100fe200078e0a04 */
[C---:B------:R-:W-:Y:S01]  /*34b0*/  ISETP.GT.U32.AND P5, PT, R4.reuse, R83, PT ;  /* 0x000000530400720c */ /* 0x040fe20003fa4070 */
[----:B------:R-:W-:Y:S01]  /*34c0*/  @!P0 IMAD.MOV R67, RZ, RZ, -R67 ;  /* 0x000000ffff438224 */ /* 0x000fe200078e0a43 */
[----:B------:R-:W-:Y:S01]  /*34d0*/  ISETP.GE.AND P0, PT, R5, RZ, PT ;  /* 0x000000ff0500720c */ /* 0x000fe20003f06270 */
[----:B------:R-:W-:Y:S01]  /*34e0*/  @!P6 IMAD.MOV R69, RZ, RZ, -R69 ;  /* 0x000000ffff45e224 */ /* 0x000fe200078e0a45 */
[C---:B------:R-:W-:Y:S01]  /*34f0*/  ISETP.GT.U32.AND P4, PT, R4.reuse, R73, PT ;  /* 0x000000490400720c */ /* 0x040fe20003f84070 */
[----:B------:R-:W-:Y:S01]  /*3500*/  @!P3 IMAD.IADD R79, R79, 0x1, -R4 ;  /* 0x000000014f4fb824 */ /* 0x000fe200078e0a04 */
[C---:B------:R-:W-:Y:S01]  /*3510*/  ISETP.GT.U32.AND P6, PT, R4.reuse, R75, PT ;  /* 0x0000004b0400720c */ /* 0x040fe20003fc4070 */
[----:B------:R-:W-:Y:S01]  /*3520*/  VIADD R72, R5, 0x4 ;  /* 0x0000000405487836 */ /* 0x000fe20000000000 */
[----:B------:R-:W-:Y:S01]  /*3530*/  ISETP.GT.U32.AND P3, PT, R4, R77, PT ;  /* 0x0000004d0400720c */ /* 0x000fe20003f64070 */
[----:B------:R-:W-:-:S03]  /*3540*/  IMAD.HI.U32 R48, R2, R85, RZ ;  /* 0x0000005502307227 */ /* 0x000fc600078e00ff */
[----:B------:R-:W-:Y:S01]  /*3550*/  IABS R89, R72 ;  /* 0x0000004800597213 */ /* 0x000fe20000000000 */
[----:B------:R-:W-:-:S04]  /*3560*/  IMAD.HI.U32 R50, R2, R87, RZ ;  /* 0x0000005702327227 */ /* 0x000fc800078e00ff */
[----:B------:R-:W-:-:S04]  /*3570*/  IMAD.HI.U32 R52, R2, R93, RZ ;  /* 0x0000005d02347227 */ /* 0x000fc800078e00ff */
[----:B------:R-:W-:Y:S02]  /*3580*/  VIADD R5, R5, 0x2 ;  /* 0x0000000205057836 */ /* 0x000fe40000000000 */
[----:B------:R-:W-:Y:S02]  /*3590*/  IMAD.MOV R48, RZ, RZ, -R48 ;  /* 0x000000ffff307224 */ /* 0x000fe400078e0a30 */
[----:B------:R-:W-:Y:S01]  /*35a0*/  IMAD.MOV R50, RZ, RZ, -R50 ;  /* 0x000000ffff327224 */ /* 0x000fe200078e0a32 */
[----:B------:R-:W-:Y:S01]  /*35b0*/  IABS R91, R5 ;  /* 0x00000005005b7213 */ /* 0x000fe20000000000 */
[----:B------:R-:W-:Y:S02]  /*35c0*/  IMAD.MOV R52, RZ, RZ, -R52 ;  /* 0x000000ffff347224 */ /* 0x000fe400078e0a34 */
[----:B------:R-:W-:Y:S01]  /*35d0*/  @!P2 IMAD.IADD R81, R81, 0x1, -R4 ;  /* 0x000000015151a824 */ /* 0x000fe200078e0a04 */
[C---:B------:R-:W-:Y:S01]  /*35e0*/  ISETP.GT.U32.AND P2, PT, R4.reuse, R79, PT ;  /* 0x0000004f0400720c */ /* 0x040fe20003f44070 */
[C---:B------:R-:W-:Y:S01]  /*35f0*/  IMAD R85, R4.reuse, R48, R85 ;  /* 0x0000003004557224 */ /* 0x040fe200078e0255 */
[----:B------:R-:W-:Y:S01]  /*3600*/  SHF.R.U32.HI R48, RZ, 0x2, R0 ;  /* 0x00000002ff307819 */ /* 0x000fe20000011600 */
[----:B------:R-:W-:-:S02]  /*3610*/  IMAD R87, R4, R50, R87 ;  /* 0x0000003204577224 */ /* 0x000fc400078e0257 */
[----:B------:R-:W-:Y:S01]  /*3620*/  IMAD R93, R4, R52, R93 ;  /* 0x00000034045d7224 */ /* 0x000fe200078e025d */
[----:B------:R-:W-:Y:S01]  /*3630*/  SGXT.U32 R48, R48, 0x3 ;  /* 0x000000033030781a */ /* 0x000fe20000000000 */
[----:B------:R-:W-:Y:S01]  /*3640*/  @!P5 IMAD.IADD R83, R83, 0x1, -R4 ;  /* 0x000000015353d824 */ /* 0x000fe200078e0a04 */
[----:B------:R-:W-:Y:S01]  /*3650*/  ISETP.GT.U32.AND P5, PT, R4, R81, PT ;  /* 0x000000510400720c */ /* 0x000fe20003fa4070 */
[----:B------:R-:W-:-:S04]  /*3660*/  IMAD.HI.U32 R46, R2, R89, RZ ;  /* 0x00000059022e7227 */ /* 0x000fc800078e00ff */
[----:B------:R-:W-:-:S04]  /*3670*/  IMAD.HI.U32 R2, R2, R91, RZ ;  /* 0x0000005b02027227 */ /* 0x000fc800078e00ff */
[----:B------:R-:W-:Y:S01]  /*3680*/  @!P1 IMAD.MOV R71, RZ, RZ, -R71 ;  /* 0x000000ffff479224 */ /* 0x000fe200078e0a47 */
[C---:B------:R-:W-:Y:S01]  /*3690*/  ISETP.GT.U32.AND P1, PT, R4.reuse, R83, PT ;  /* 0x000000530400720c */ /* 0x040fe20003f24070 */
[--C-:B------:R-:W-:Y:S01]  /*36a0*/  @!P4 IMAD.IADD R73, R73, 0x1, -R4.reuse ;  /* 0x000000014949c824 */ /* 0x100fe200078e0a04 */
[C---:B------:R-:W-:Y:S01]  /*36b0*/  ISETP.GT.U32.AND P4, PT, R4.reuse, R85, PT ;  /* 0x000000550400720c */ /* 0x040fe20003f84070 */
[--C-:B------:R-:W-:Y:S01]  /*36c0*/  @!P6 IMAD.IADD R75, R75, 0x1, -R4.reuse ;  /* 0x000000014b4be824 */ /* 0x100fe200078e0a04 */
[C---:B------:R-:W-:Y:S01]  /*36d0*/  ISETP.GT.U32.AND P6, PT, R4.reuse, R87, PT ;  /* 0x000000570400720c */ /* 0x040fe20003fc4070 */
[----:B------:R-:W-:Y:S01]  /*36e0*/  @!P3 IMAD.IADD R77, R77, 0x1, -R4 ;  /* 0x000000014d4db824 */ /* 0x000fe200078e0a04 */
[----:B------:R-:W-:Y:S01]  /*36f0*/  ISETP.GT.U32.AND P3, PT, R4, R93, PT ;  /* 0x0000005d0400720c */ /* 0x000fe20003f64070 */
[----:B------:R-:W-:Y:S02]  /*3700*/  IMAD.MOV R46, RZ, RZ, -R46 ;  /* 0x000000ffff2e7224 */ /* 0x000fe400078e0a2e */
[----:B------:R-:W-:-:S02]  /*3710*/  IMAD.MOV R2, RZ, RZ, -R2 ;  /* 0x000000ffff027224 */ /* 0x000fc400078e0a02 */
[----:B------:R-:W-:Y:S01]  /*3720*/  IMAD R89, R4, R46, R89 ;  /* 0x0000002e04597224 */ /* 0x000fe200078e0259 */
[----:B------:R-:W-:Y:S01]  /*3730*/  LOP3.LUT R46, R0, 0x3, RZ, 0xc0, !PT ;  /* 0x00000003002e7812 */ /* 0x000fe200078ec0ff */
[C---:B------:R-:W-:Y:S02]  /*3740*/  IMAD R91, R4.reuse, R2, R91 ;  /* 0x00000002045b7224 */ /* 0x040fe400078e025b */
[--C-:B------:R-:W-:Y:S01]  /*3750*/  @!P2 IMAD.IADD R79, R79, 0x1, -R4.reuse ;  /* 0x000000014f4fa824 */ /* 0x100fe200078e0a04 */
[C---:B------:R-:W-:Y:S01]  /*3760*/  ISETP.GT.U32.AND P2, PT, R4.reuse, R89, PT ;  /* 0x000000590400720c */ /* 0x040fe20003f44070 */
[--C-:B------:R-:W-:Y:S01]  /*3770*/  @!P5 IMAD.IADD R81, R81, 0x1, -R4.reuse ;  /* 0x000000015151d824 */ /* 0x100fe200078e0a04 */
[----:B------:R-:W-:Y:S01]  /*3780*/  ISETP.GT.U32.AND P5, PT, R4, R91, PT ;  /* 0x0000005b0400720c */ /* 0x000fe20003fa4070 */
[--C-:B------:R-:W-:Y:S01]  /*3790*/  @!P1 IMAD.IADD R83, R83, 0x1, -R4.reuse ;  /* 0x0000000153539824 */ /* 0x100fe200078e0a04 */
[----:B------:R-:W-:Y:S01]  /*37a0*/  ISETP.GE.AND P1, PT, R56, RZ, PT ;  /* 0x000000ff3800720c */ /* 0x000fe20003f26270 */
[--C-:B------:R-:W-:Y:S01]  /*37b0*/  @!P4 IMAD.IADD R85, R85, 0x1, -R4.reuse ;  /* 0x000000015555c824 */ /* 0x100fe200078e0a04 */
[----:B------:R-:W-:Y:S01]  /*37c0*/  ISETP.GE.AND P4, PT, R58, RZ, PT ;  /* 0x000000ff3a00720c */ /* 0x000fe20003f86270 */
[--C-:B------:R-:W-:Y:S01]  /*37d0*/  @!P6 IMAD.IADD R87, R87, 0x1, -R4.reuse ;  /* 0x000000015757e824 */ /* 0x100fe200078e0a04 */
[----:B------:R-:W-:Y:S01]  /*37e0*/  ISETP.GE.AND P6, PT, R60, RZ, PT ;  /* 0x000000ff3c00720c */ /* 0x000fe20003fc6270 */
[----:B------:R-:W-:Y:S01]  /*37f0*/  @!P3 IMAD.IADD R93, R93, 0x1, -R4 ;  /* 0x000000015d5db824 */ /* 0x000fe200078e0a04 */
[----:B------:R-:W-:Y:S01]  /*3800*/  ISETP.GE.AND P3, PT, R62, RZ, PT ;  /* 0x000000ff3e00720c */ /* 0x000fe20003f66270 */
[----:B------:R-:W-:-:S02]  /*3810*/  IMAD R95, R46, 0x110, RZ ;  /* 0x000001102e5f7824 */ /* 0x000fc400078e02ff */
[--C-:B------:R-:W-:Y:S01]  /*3820*/  @!P2 IMAD.IADD R89, R89, 0x1, -R4.reuse ;  /* 0x000000015959a824 */ /* 0x100fe200078e0a04 */
[----:B------:R-:W-:Y:S01]  /*3830*/  ISETP.GE.AND P2, PT, R64, RZ, PT ;  /* 0x000000ff4000720c */ /* 0x000fe20003f46270 */
[--C-:B------:R-:W-:Y:S01]  /*3840*/  @!P5 IMAD.IADD R91, R91, 0x1, -R4.reuse ;  /* 0x000000015b5bd824 */ /* 0x100fe200078e0a04 */
[C---:B------:R-:W-:Y:S01]  /*3850*/  ISETP.GT.U32.AND P5, PT, R4.reuse, R93, PT ;  /* 0x0000005d0400720c */ /* 0x040fe20003fa4070 */
[----:B------:R-:W-:Y:S01]  /*3860*/  @!P1 IMAD.MOV R73, RZ, RZ, -R73 ;  /* 0x000000ffff499224 */ /* 0x000fe200078e0a49 */
[C---:B------:R-:W-:Y:S01]  /*3870*/  ISETP.GT.U32.AND P1, PT, R4.reuse, R85, PT ;  /* 0x000000550400720c */ /* 0x040fe20003f24070 */
[----:B------:R-:W-:Y:S01]  /*3880*/  @!P4 IMAD.MOV R75, RZ, RZ, -R75 ;  /* 0x000000ffff4bc224 */ /* 0x000fe200078e0a4b */
[C---:B------:R-:W-:Y:S01]  /*3890*/  ISETP.GT.U32.AND P4, PT, R4.reuse, R87, PT ;  /* 0x000000570400720c */ /* 0x040fe20003f84070 */
[----:B------:R-:W-:Y:S01]  /*38a0*/  @!P6 IMAD.MOV R77, RZ, RZ, -R77 ;  /* 0x000000ffff4de224 */ /* 0x000fe200078e0a4d */
[C---:B------:R-:W-:Y:S01]  /*38b0*/  ISETP.GT.U32.AND P6, PT, R4.reuse, R91, PT ;  /* 0x0000005b0400720c */ /* 0x040fe20003fc4070 */
[----:B------:R-:W-:Y:S01]  /*38c0*/  @!P3 IMAD.MOV R79, RZ, RZ, -R79 ;  /* 0x000000ffff4fb224 */ /* 0x000fe200078e0a4f */
[----:B------:R-:W-:Y:S01]  /*38d0*/  ISETP.GT.U32.AND P3, PT, R4, R89, PT ;  /* 0x000000590400720c */ /* 0x000fe20003f64070 */
[----:B------:R-:W-:Y:S01]  /*38e0*/  IMAD.SHL.U32 R46, R0, 0x20, RZ ;  /* 0x00000020002e7824 */ /* 0x000fe200078e00ff */
[----:B------:R-:W-:Y:S01]  /*38f0*/  LOP3.LUT R2, R95, R48, RZ, 0xfc, !PT ;  /* 0x000000305f027212 */ /* 0x000fe200078efcff */
[----:B------:R-:W-:Y:S01]  /*3900*/  @!P2 IMAD.MOV R81, RZ, RZ, -R81 ;  /* 0x000000ffff51a224 */ /* 0x000fe200078e0a51 */
[----:B------:R-:W-:Y:S01]  /*3910*/  ISETP.GE.AND P2, PT, R66, RZ, PT ;  /* 0x000000ff4200720c */ /* 0x000fe20003f46270 */
[--C-:B------:R-:W-:Y:S01]  /*3920*/  @!P5 IMAD.IADD R93, R93, 0x1, -R4.reuse ;  /* 0x000000015d5dd824 */ /* 0x100fe200078e0a04 */
[----:B------:R-:W-:Y:S01]  /*3930*/  ISETP.GE.AND P5, PT, R72, RZ, PT ;  /* 0x000000ff4800720c */ /* 0x000fe20003fa6270 */
[--C-:B------:R-:W-:Y:S01]  /*3940*/  @!P1 IMAD.IADD R85, R85, 0x1, -R4.reuse ;  /* 0x0000000155559824 */ /* 0x100fe200078e0a04 */
[----:B------:R-:W-:Y:S01]  /*3950*/  ISETP.GE.AND P1, PT, R68, RZ, PT ;  /* 0x000000ff4400720c */ /* 0x000fe20003f26270 */
[--C-:B------:R-:W-:Y:S01]  /*3960*/  @!P4 IMAD.IADD R87, R87, 0x1, -R4.reuse ;  /* 0x000000015757c824 */ /* 0x100fe200078e0a04 */
[----:B------:R-:W-:Y:S01]  /*3970*/  ISETP.GE.AND P4, PT, R70, RZ, PT ;  /* 0x000000ff4600720c */ /* 0x000fe20003f86270 */
[--C-:B------:R-:W-:Y:S01]  /*3980*/  @!P6 IMAD.IADD R91, R91, 0x1, -R4.reuse ;  /* 0x000000015b5be824 */ /* 0x100fe200078e0a04 */
[----:B------:R-:W-:Y:S01]  /*3990*/  ISETP.NE.AND P6, PT, R149, RZ, PT ;  /* 0x000000ff9500720c */ /* 0x000fe20003fc5270 */
[----:B------:R-:W-:Y:S01]  /*39a0*/  @!P3 IMAD.IADD R89, R89, 0x1, -R4 ;  /* 0x000000015959b824 */ /* 0x000fe200078e0a04 */
[----:B------:R-:W-:Y:S01]  /*39b0*/  ISETP.GE.AND P3, PT, R5, RZ, PT ;  /* 0x000000ff0500720c */ /* 0x000fe20003f66270 */
[----:B------:R-:W-:Y:S01]  /*39c0*/  @!P0 IMAD.MOV R93, RZ, RZ, -R93 ;  /* 0x000000ffff5d8224 */ /* 0x000fe200078e0a5d */
[----:B------:R-:W-:Y:S01]  /*39d0*/  LOP3.LUT R149, RZ, R149, RZ, 0x33, !PT ;  /* 0x00000095ff957212 */ /* 0x000fe200078e33ff */
[----:B------:R-:W-:Y:S01]  /*39e0*/  @!P2 IMAD.MOV R83, RZ, RZ, -R83 ;  /* 0x000000ffff53a224 */ /* 0x000fe200078e0a53 */
[----:B------:R-:W-:Y:S01]  /*39f0*/  SHF.R.S32.HI R48, RZ, 0x2, R0 ;  /* 0x00000002ff307819 */ /* 0x000fe20000011400 */
[----:B------:R-:W-:Y:S01]  /*3a00*/  @!P5 IMAD.MOV R89, RZ, RZ, -R89 ;  /* 0x000000ffff59d224 */ /* 0x000fe200078e0a59 */
[C---:B------:R-:W-:Y:S01]  /*3a10*/  SEL R47, R149.reuse, R47, !P6 ;  /* 0x0000002f952f7207 */ /* 0x040fe20007000000 */
[----:B------:R-:W-:Y:S01]  /*3a20*/  @!P1 IMAD.MOV R85, RZ, RZ, -R85 ;  /* 0x000000ffff559224 */ /* 0x000fe200078e0a55 */
[C---:B------:R-:W-:Y:S01]  /*3a30*/  SEL R45, R149.reuse, R45, !P6 ;  /* 0x0000002d952d7207 */ /* 0x040fe20007000000 */
[----:B------:R-:W-:Y:S01]  /*3a40*/  @!P4 IMAD.MOV R87, RZ, RZ, -R87 ;  /* 0x000000ffff57c224 */ /* 0x000fe200078e0a57 */
[----:B------:R-:W-:Y:S01]  /*3a50*/  SEL R44, R149, R44, !P6 ;  /* 0x0000002c952c7207 */ /* 0x000fe20007000000 */
[----:B------:R-:W-:Y:S01]  /*3a60*/  IMAD R47, R47, UR10, RZ ;  /* 0x0000000a2f2f7c24 */ /* 0x000fe2000f8e02ff */
[----:B------:R-:W-:Y:S01]  /*3a70*/  SGXT R48, R48, 0x1 ;  /* 0x000000013030781a */ /* 0x000fe20000000200 */
[----:B------:R-:W-:Y:S01]  /*3a80*/  @!P3 IMAD.MOV R91, RZ, RZ, -R91 ;  /* 0x000000ffff5bb224 */ /* 0x000fe200078e0a5b */
[----:B------:R-:W-:Y:S01]  /*3a90*/  SEL R49, R149, R49, !P6 ;  /* 0x0000003195317207 */ /* 0x000fe20007000000 */
[----:B------:R-:W-:Y:S01]  /*3aa0*/  IMAD R45, R45, UR10, RZ ;  /* 0x0000000a2d2d7c24 */ /* 0x000fe2000f8e02ff */
[----:B------:R-:W-:Y:S01]  /*3ab0*/  LOP3.LUT R95, R48, 0x90, RZ, 0xc0, !PT ;  /* 0x00000090305f7812 */ /* 0x000fe200078ec0ff */
[----:B------:R-:W-:Y:S01]  /*3ac0*/  IMAD R44, R44, UR10, RZ ;  /* 0x0000000a2c2c7c24 */ /* 0x000fe2000f8e02ff */
[----:B------:R-:W-:Y:S01]  /*3ad0*/  SEL R51, R149, R51, !P6 ;  /* 0x0000003395337207 */ /* 0x000fe20007000000 */
[----:B------:R-:W-:Y:S01]  /*3ae0*/  IMAD R49, R49, UR10, RZ ;  /* 0x0000000a31317c24 */ /* 0x000fe2000f8e02ff */
[----:B------:R-:W-:Y:S01]  /*3af0*/  SEL R55, R149, R55, !P6 ;  /* 0x0000003795377207 */ /* 0x000fe20007000000 */
[----:B------:R-:W-:Y:S01]  /*3b00*/  IMAD R148, R3, UR7, RZ ;  /* 0x0000000703947c24 */ /* 0x000fe2000f8e02ff */
[----:B------:R-:W-:Y:S01]  /*3b10*/  IADD3 R4, P5, R47, UR12, RZ ;  /* 0x0000000c2f047c10 */ /* 0x000fe2000ffbe0ff */
[----:B------:R-:W-:Y:S01]  /*3b20*/  IMAD R51, R51, UR10, RZ ;  /* 0x0000000a33337c24 */ /* 0x000fe2000f8e02ff */
[C---:B------:R-:W-:Y:S01]  /*3b30*/  SEL R6, R149.reuse, R6, !P6 ;  /* 0x0000000695067207 */ /* 0x040fe20007000000 */
[----:B------:R-:W-:Y:S01]  /*3b40*/  USHF.R.S32.HI UR7, URZ, 0x1f, UR4 ;  /* 0x0000001f3f077899 */ /* 0x000fe20008011404 */
[----:B------:R-:W-:-:S02]  /*3b50*/  SEL R9, R149, R9, !P6 ;  /* 0x0000000995097207 */ /* 0x000fc40007000000 */
[C---:B------:R-:W-:Y:S01]  /*3b60*/  SEL R7, R149.reuse, R7, !P6 ;  /* 0x0000000795077207 */ /* 0x040fe20007000000 */
[----:B------:R-:W-:Y:S01]  /*3b70*/  IMAD R6, R6, UR10, RZ ;  /* 0x0000000a06067c24 */ /* 0x000fe2000f8e02ff */
[----:B------:R-:W-:Y:S01]  /*3b80*/  SEL R8, R149, R8, !P6 ;  /* 0x0000000895087207 */ /* 0x000fe20007000000 */
[----:B------:R-:W-:Y:S01]  /*3b90*/  IMAD R9, R9, UR10, RZ ;  /* 0x0000000a09097c24 */ /* 0x000fe2000f8e02ff */
[----:B------:R-:W-:Y:S01]  /*3ba0*/  SEL R10, R149, R10, !P6 ;  /* 0x0000000a950a7207 */ /* 0x000fe20007000000 */
[----:B------:R-:W-:Y:S01]  /*3bb0*/  IMAD R7, R7, UR10, RZ ;  /* 0x0000000a07077c24 */ /* 0x000fe2000f8e02ff */
[C---:B------:R-:W-:Y:S01]  /*3bc0*/  SEL R11, R149.reuse, R11, !P6 ;  /* 0x0000000b950b7207 */ /* 0x040fe20007000000 */
[----:B------:R-:W-:Y:S01]  /*3bd0*/  IMAD R8, R8, UR10, RZ ;  /* 0x0000000a08087c24 */ /* 0x000fe2000f8e02ff */
[C---:B------:R-:W-:Y:S01]  /*3be0*/  SEL R12, R149.reuse, R12, !P6 ;  /* 0x0000000c950c7207 */ /* 0x040fe20007000000 */
[----:B------:R-:W-:Y:S01]  /*3bf0*/  IMAD R10, R10, UR10, RZ ;  /* 0x0000000a0a0a7c24 */ /* 0x000fe2000f8e02ff */
[----:B------:R-:W-:Y:S01]  /*3c00*/  SEL R13, R149, R13, !P6 ;  /* 0x0000000d950d7207 */ /* 0x000fe20007000000 */
        /* <DEDUP_REMOVED lines=66> */
[----:B------:R-:W-:Y:S01]  /*4030*/  ULEA.HI UR7, UR7, UR4, URZ, 0x5 ;  /* 0x0000000407077291 */ /* 0x000fe2000f8f283f */
[----:B------:R-:W-:-:S02]  /*4040*/  SEL R61, R149, R61, !P6 ;  /* 0x0000003d953d7207 */ /* 0x000fc40007000000 */
[----:B------:R-:W-:Y:S01]  /*4050*/  SEL R63, R149, R63, !P6 ;  /* 0x0000003f953f7207 */ /* 0x000fe20007000000 */
[----:B------:R-:W-:Y:S01]  /*4060*/  IMAD R59, R59, UR10, RZ ;  /* 0x0000000a3b3b7c24 */ /* 0x000fe2000f8e02ff */
        /* <DEDUP_REMOVED lines=30> */
[----:B------:R-:W-:Y:S01]  /*4250*/  LOP3.LUT R95, R95, 0x260, R46, 0xf8, !PT ;  /* 0x000002605f5f7812 */ /* 0x000fe200078ef82e */
[----:B------:R-:W-:Y:S01]  /*4260*/  IMAD R91, R91, UR10, RZ ;  /* 0x0000000a5b5b7c24 */ /* 0x000fe2000f8e02ff */
[----:B------:R-:W-:Y:S01]  /*4270*/  IADD3 R5, P6, R45, UR12, RZ ;  /* 0x0000000c2d057c10 */ /* 0x000fe2000ffde0ff */
[----:B------:R-:W-:Y:S01]  /*4280*/  IMAD R93, R93, UR10, RZ ;  /* 0x0000000a5d5d7c24 */ /* 0x000fe2000f8e02ff */
[----:B------:R-:W-:Y:S01]  /*4290*/  R2UR UR16, R4 ;  /* 0x00000000041072ca */ /* 0x000fe200000e0000 */
[----:B------:R-:W-:Y:S01]  /*42a0*/  IMAD R4, R55, UR10, RZ ;  /* 0x0000000a37047c24 */ /* 0x000fe2000f8e02ff */
[----:B------:R-:W-:Y:S01]  /*42b0*/  IADD3 R46, P2, R44, UR12, RZ ;  /* 0x0000000c2c2e7c10 */ /* 0x000fe2000ff5e0ff */
[----:B------:R-:W-:Y:S01]  /*42c0*/  USHF.R.S32.HI UR7, URZ, 0x5, UR7 ;  /* 0x000000053f077899 */ /* 0x000fe20008011407 */
[----:B------:R-:W-:Y:S01]  /*42d0*/  R2UR UR15, R5 ;  /* 0x00000000050f72ca */ /* 0x000fe200000e0000 */
[----:B------:R-:W-:Y:S01]  /*42e0*/  IMAD R5, R57, UR10, RZ ;  /* 0x0000000a39057c24 */ /* 0x000fe2000f8e02ff */
[----:B------:R-:W-:-:S02]  /*42f0*/  IADD3 R0, P1, R49, UR12, RZ ;  /* 0x0000000c31007c10 */ /* 0x000fc4000ff3e0ff */
[----:B------:R-:W-:Y:S02]  /*4300*/  R2UR UR14, R46 ;  /* 0x000000002e0e72ca */ /* 0x000fe400000e0000 */
[----:B------:R-:W-:Y:S02]  /*4310*/  SHF.R.S32.HI R57, RZ, 0x1f, R44 ;  /* 0x0000001fff397819 */ /* 0x000fe4000001142c */
[----:B------:R-:W-:Y:S02]  /*4320*/  IADD3 R50, P0, R51, UR12, RZ ;  /* 0x0000000c33327c10 */ /* 0x000fe4000ff1e0ff */
[----:B------:R-:W-:Y:S02]  /*4330*/  IADD3 R46, P3, R4, UR12, RZ ;  /* 0x0000000c042e7c10 */ /* 0x000fe4000ff7e0ff */
[----:B------:R-:W-:Y:S02]  /*4340*/  SHF.R.S32.HI R55, RZ, 0x1f, R47 ;  /* 0x0000001fff377819 */ /* 0x000fe4000001142f */
[----:B------:R-:W-:Y:S01]  /*4350*/  R2UR UR17, R0 ;  /* 0x00000000001172ca */ /* 0x000fe200000e0000 */
[----:B------:R-:W-:Y:S01]  /*4360*/  IMAD R0, R53, UR10, RZ ;  /* 0x0000000a35007c24 */ /* 0x000fe2000f8e02ff */
[----:B------:R-:W-:Y:S01]  /*4370*/  SHF.R.S32.HI R56, RZ, 0x1f, R45 ;  /* 0x0000001fff387819 */ /* 0x000fe2000001142d */
[----:B------:R-:W-:Y:S01]  /*4380*/  ULDC.64 UR10, c[0x0][0x210] ;  /* 0x00008400000a7ab9 */ /* 0x000fe20000000a00 */
[----:B------:R-:W-:-:S02]  /*4390*/  IADD3.X R57, R57, UR13, RZ, P2, !PT ;  /* 0x0000000d39397c10 */ /* 0x000fc400097fe4ff */
[----:B------:R-:W-:Y:S02]  /*43a0*/  R2UR UR18, R50 ;  /* 0x00000000321272ca */ /* 0x000fe400000e0000 */
[----:B------:R-:W-:Y:S02]  /*43b0*/  R2UR UR20, R46 ;  /* 0x000000002e1472ca */ /* 0x000fe400000e0000 */
[----:B------:R-:W-:Y:S02]  /*43c0*/  IADD3.X R55, R55, UR13, RZ, P5, !PT ;  /* 0x0000000d37377c10 */ /* 0x000fe4000affe4ff */
[----:B------:R-:W-:Y:S02]  /*43d0*/  IADD3 R44, P2, R5, UR12, RZ ;  /* 0x0000000c052c7c10 */ /* 0x000fe4000ff5e0ff */
[----:B------:R-:W-:Y:S02]  /*43e0*/  SHF.R.S32.HI R54, RZ, 0x1f, R49 ;  /* 0x0000001fff367819 */ /* 0x000fe40000011431 */
[----:B------:R-:W-:-:S02]  /*43f0*/  SHF.R.S32.HI R53, RZ, 0x1f, R51 ;  /* 0x0000001fff357819 */ /* 0x000fc40000011433 */
[----:B------:R-:W-:Y:S02]  /*4400*/  IADD3 R46, P5, R61, UR12, RZ ;  /* 0x0000000c3d2e7c10 */ /* 0x000fe4000ffbe0ff */
[----:B------:R-:W-:Y:S02]  /*4410*/  SHF.R.S32.HI R50, RZ, 0x1f, R5 ;  /* 0x0000001fff327819 */ /* 0x000fe40000011405 */
[----:B------:R-:W-:Y:S02]  /*4420*/  IADD3.X R56, R56, UR13, RZ, P6, !PT ;  /* 0x0000000d38387c10 */ /* 0x000fe4000b7fe4ff */
[----:B------:R-:W-:Y:S02]  /*4430*/  IADD3 R47, P6, R59, UR12, RZ ;  /* 0x0000000c3b2f7c10 */ /* 0x000fe4000ffde0ff */
[----:B------:R-:W-:Y:S02]  /*4440*/  SHF.R.S32.HI R51, RZ, 0x1f, R4 ;  /* 0x0000001fff337819 */ /* 0x000fe40000011404 */
[----:B------:R-:W-:-:S02]  /*4450*/  R2UR UR21, R44 ;  /* 0x000000002c1572ca */ /* 0x000fc400000e0000 */
[----:B------:R-:W-:Y:S02]  /*4460*/  IADD3.X R54, R54, UR13, RZ, P1, !PT ;  /* 0x0000000d36367c10 */ /* 0x000fe40008ffe4ff */
[----:B------:R-:W-:Y:S02]  /*4470*/  IADD3.X R53, R53, UR13, RZ, P0, !PT ;  /* 0x0000000d35357c10 */ /* 0x000fe400087fe4ff */
[----:B------:R-:W-:Y:S02]  /*4480*/  R2UR UR23, R46 ;  /* 0x000000002e1772ca */ /* 0x000fe400000e0000 */
[----:B------:R-:W-:Y:S02]  /*4490*/  IADD3.X R50, R50, UR13, RZ, P2, !PT ;  /* 0x0000000d32327c10 */ /* 0x000fe400097fe4ff */
[----:B------:R-:W-:Y:S02]  /*44a0*/  IADD3 R48, P4, R0, UR12, RZ ;  /* 0x0000000c00307c10 */ /* 0x000fe4000ff9e0ff */
[----:B------:R-:W-:-:S02]  /*44b0*/  IADD3 R45, P1, R63, UR12, RZ ;  /* 0x0000000c3f2d7c10 */ /* 0x000fc4000ff3e0ff */
[----:B------:R-:W-:Y:S02]  /*44c0*/  IADD3 R44, P0, R65, UR12, RZ ;  /* 0x0000000c412c7c10 */ /* 0x000fe4000ff1e0ff */
[----:B------:R-:W-:Y:S02]  /*44d0*/  SHF.R.S32.HI R52, RZ, 0x1f, R0 ;  /* 0x0000001fff347819 */ /* 0x000fe40000011400 */
[----:B------:R-:W-:Y:S02]  /*44e0*/  SHF.R.S32.HI R49, RZ, 0x1f, R59 ;  /* 0x0000001fff317819 */ /* 0x000fe4000001143b */
[----:B------:R-:W-:Y:S02]  /*44f0*/  IADD3 R4, P2, R71, UR12, RZ ;  /* 0x0000000c47047c10 */ /* 0x000fe4000ff5e0ff */
[----:B------:R-:W-:Y:S02]  /*4500*/  SHF.R.S32.HI R46, RZ, 0x1f, R65 ;  /* 0x0000001fff2e7819 */ /* 0x000fe40000011441 */
[----:B------:R-:W-:-:S02]  /*4510*/  CS2R R64, SRZ ;  /* 0x0000000000407805 */ /* 0x000fc4000001ff00 */
[----:B------:R-:W-:Y:S02]  /*4520*/  R2UR UR22, R47 ;  /* 0x000000002f1672ca */ /* 0x000fe400000e0000 */
[----:B------:R-:W-:Y:S02]  /*4530*/  IADD3.X R51, R51, UR13, RZ, P3, !PT ;  /* 0x0000000d33337c10 */ /* 0x000fe40009ffe4ff */
[----:B------:R-:W-:Y:S02]  /*4540*/  IADD3 R5, P3, R69, UR12, RZ ;  /* 0x0000000c45057c10 */ /* 0x000fe4000ff7e0ff */
[----:B------:R-:W-:Y:S02]  /*4550*/  SHF.R.S32.HI R47, RZ, 0x1f, R63 ;  /* 0x0000001fff2f7819 */ /* 0x000fe4000001143f */
[----:B------:R-:W-:Y:S02]  /*4560*/  CS2R R62, SRZ ;  /* 0x00000000003e7805 */ /* 0x000fe4000001ff00 */
[----:B------:R-:W-:-:S02]  /*4570*/  R2UR UR24, R45 ;  /* 0x000000002d1872ca */ /* 0x000fc400000e0000 */
[----:B------:R-:W-:Y:S02]  /*4580*/  R2UR UR25, R44 ;  /* 0x000000002c1972ca */ /* 0x000fe400000e0000 */
[----:B------:R-:W-:Y:S02]  /*4590*/  IADD3.X R52, R52, UR13, RZ, P4, !PT ;  /* 0x0000000d34347c10 */ /* 0x000fe4000a7fe4ff */
[----:B------:R-:W-:Y:S02]  /*45a0*/  IADD3.X R49, R49, UR13, RZ, P6, !PT ;  /* 0x0000000d31317c10 */ /* 0x000fe4000b7fe4ff */
[----:B------:R-:W-:Y:S02]  /*45b0*/  R2UR UR28, R4 ;  /* 0x00000000041c72ca */ /* 0x000fe400000e0000 */
[----:B------:R-:W-:Y:S02]  /*45c0*/  IADD3.X R46, R46, UR13, RZ, P0, !PT ;  /* 0x0000000d2e2e7c10 */ /* 0x000fe400087fe4ff */
[----:B------:R-:W-:-:S02]  /*45d0*/  IADD3 R44, P4, R67, UR12, RZ ;  /* 0x0000000c432c7c10 */ /* 0x000fc4000ff9e0ff */
[----:B------:R-:W-:Y:S02]  /*45e0*/  IADD3 R0, P6, R73, UR12, RZ ;  /* 0x0000000c49007c10 */ /* 0x000fe4000ffde0ff */
[----:B------:R-:W-:Y:S02]  /*45f0*/  SHF.R.S32.HI R45, RZ, 0x1f, R67 ;  /* 0x0000001fff2d7819 */ /* 0x000fe40000011443 */
[----:B------:R-:W-:Y:S02]  /*4600*/  CS2R R66, SRZ ;  /* 0x0000000000427805 */ /* 0x000fe4000001ff00 */
[----:B------:R-:W-:Y:S02]  /*4610*/  IADD3 R4, P0, R79, UR12, RZ ;  /* 0x0000000c4f047c10 */ /* 0x000fe4000ff1e0ff */
[----:B------:R-:W-:Y:S02]  /*4620*/  R2UR UR27, R5 ;  /* 0x00000000051b72ca */ /* 0x000fe400000e0000 */
[----:B------:R-:W-:-:S02]  /*4630*/  IADD3.X R47, R47, UR13, RZ, P1, !PT ;  /* 0x0000000d2f2f7c10 */ /* 0x000fc40008ffe4ff */
[----:B------:R-:W-:Y:S02]  /*4640*/  IADD3 R5, P1, R77, UR12, RZ ;  /* 0x0000000c4d057c10 */ /* 0x000fe4000ff3e0ff */
[----:B------:R-:W-:Y:S02]  /*4650*/  R2UR UR29, R0 ;  /* 0x00000000001d72ca */ /* 0x000fe400000e0000 */
[----:B------:R-:W-:Y:S02]  /*4660*/  IADD3.X R45, R45, UR13, RZ, P4, !PT ;  /* 0x0000000d2d2d7c10 */ /* 0x000fe4000a7fe4ff */
[----:B------:R-:W-:Y:S02]  /*4670*/  R2UR UR32, R4 ;  /* 0x00000000042072ca */ /* 0x000fe400000e0000 */
[----:B------:R-:W-:Y:S02]  /*4680*/  R2UR UR19, R48 ;  /* 0x00000000301372ca */ /* 0x000fe400000e0000 */
[----:B------:R-:W-:-:S02]  /*4690*/  IADD3 R0, P4, R81, UR12, RZ ;  /* 0x0000000c51007c10 */ /* 0x000fc4000ff9e0ff */
[----:B------:R-:W-:Y:S02]  /*46a0*/  SHF.R.S32.HI R4, RZ, 0x1f, R71 ;  /* 0x0000001fff047819 */ /* 0x000fe40000011447 */
[----:B------:R-:W-:Y:S02]  /*46b0*/  CS2R R70, SRZ ;  /* 0x0000000000467805 */ /* 0x000fe4000001ff00 */
[----:B------:R-:W-:Y:S02]  /*46c0*/  SHF.R.S32.HI R48, RZ, 0x1f, R61 ;  /* 0x0000001fff307819 */ /* 0x000fe4000001143d */
[----:B------:R-:W-:Y:S02]  /*46d0*/  R2UR UR31, R5 ;  /* 0x00000000051f72ca */ /* 0x000fe400000e0000 */
[----:B------:R-:W-:Y:S02]  /*46e0*/  SHF.R.S32.HI R5, RZ, 0x1f, R69 ;  /* 0x0000001fff057819 */ /* 0x000fe40000011445 */
[----:B------:R-:W-:-:S02]  /*46f0*/  CS2R R68, SRZ ;  /* 0x0000000000447805 */ /* 0x000fc4000001ff00 */
[----:B------:R-:W-:Y:S02]  /*4700*/  R2UR UR33, R0 ;  /* 0x00000000002172ca */ /* 0x000fe400000e0000 */
[----:B------:R-:W-:Y:S02]  /*4710*/  IADD3.X R4, R4, UR13, RZ, P2, !PT ;  /* 0x0000000d04047c10 */ /* 0x000fe400097fe4ff */
[----:B------:R-:W-:Y:S02]  /*4720*/  R2UR UR26, R44 ;  /* 0x000000002c1a72ca */ /* 0x000fe400000e0000 */
[----:B------:R-:W-:Y:S02]  /*4730*/  IADD3.X R48, R48, UR13, RZ, P5, !PT ;  /* 0x0000000d30307c10 */ /* 0x000fe4000affe4ff */
[----:B------:R-:W-:Y:S02]  /*4740*/  SHF.R.S32.HI R0, RZ, 0x1f, R73 ;  /* 0x0000001fff007819 */ /* 0x000fe40000011449 */
[----:B------:R-:W-:-:S02]  /*4750*/  CS2R R72, SRZ ;  /* 0x0000000000487805 */ /* 0x000fc4000001ff00 */
[----:B------:R-:W-:Y:S02]  /*4760*/  IADD3 R44, P5, R75, UR12, RZ ;  /* 0x0000000c4b2c7c10 */ /* 0x000fe4000ffbe0ff */
[----:B------:R-:W-:Y:S02]  /*4770*/  IADD3.X R5, R5, UR13, RZ, P3, !PT ;  /* 0x0000000d05057c10 */ /* 0x000fe40009ffe4ff */
[----:B------:R-:W-:Y:S02]  /*4780*/  R2UR UR52, R4 ;  /* 0x00000000043472ca */ /* 0x000fe400000e0000 */
[----:B------:R-:W-:Y:S02]  /*4790*/  IADD3.X R0, R0, UR13, RZ, P6, !PT ;  /* 0x0000000d00007c10 */ /* 0x000fe4000b7fe4ff */
[----:B------:R-:W-:Y:S02]  /*47a0*/  SHF.R.S32.HI R4, RZ, 0x1f, R79 ;  /* 0x0000001fff047819 */ /* 0x000fe4000001144f */
[----:B------:R-:W-:-:S02]  /*47b0*/  CS2R R78, SRZ ;  /* 0x00000000004e7805 */ /* 0x000fc4000001ff00 */
[----:B------:R-:W-:Y:S02]  /*47c0*/  R2UR UR30, R44 ;  /* 0x000000002c1e72ca */ /* 0x000fe400000e0000 */
[----:B------:R-:W-:Y:S02]  /*47d0*/  SHF.R.S32.HI R81, RZ, 0x1f, R81 ;  /* 0x0000001fff517819 */ /* 0x000fe40000011451 */
[----:B------:R-:W-:Y:S02]  /*47e0*/  SHF.R.S32.HI R44, RZ, 0x1f, R75 ;  /* 0x0000001fff2c7819 */ /* 0x000fe4000001144b */
[----:B------:R-:W-:Y:S02]  /*47f0*/  CS2R R74, SRZ ;  /* 0x00000000004a7805 */ /* 0x000fe4000001ff00 */
[----:B------:R-:W-:Y:S02]  /*4800*/  R2UR UR51, R5 ;  /* 0x00000000053372ca */ /* 0x000fe400000e0000 */
[----:B------:R-:W-:-:S02]  /*4810*/  SHF.R.S32.HI R5, RZ, 0x1f, R77 ;  /* 0x0000001fff057819 */ /* 0x000fc4000001144d */
[----:B------:R-:W-:Y:S02]  /*4820*/  CS2R R76, SRZ ;  /* 0x00000000004c7805 */ /* 0x000fe4000001ff00 */
[----:B------:R-:W-:Y:S02]  /*4830*/  R2UR UR53, R0 ;  /* 0x00000000003572ca */ /* 0x000fe400000e0000 */
[----:B------:R-:W-:Y:S02]  /*4840*/  IADD3.X R4, R4, UR13, RZ, P0, !PT ;  /* 0x0000000d04047c10 */ /* 0x000fe400087fe4ff */
[----:B------:R-:W-:Y:S02]  /*4850*/  IADD3.X R0, R81, UR13, RZ, P4, !PT ;  /* 0x0000000d51007c10 */ /* 0x000fe4000a7fe4ff */
[----:B------:R-:W-:Y:S02]  /*4860*/  CS2R R80, SRZ ;  /* 0x0000000000507805 */ /* 0x000fe4000001ff00 */
[----:B------:R-:W-:-:S02]  /*4870*/  IADD3.X R44, R44, UR13, RZ, P5, !PT ;  /* 0x0000000d2c2c7c10 */ /* 0x000fc4000affe4ff */
[----:B------:R-:W-:Y:S02]  /*4880*/  IADD3.X R5, R5, UR13, RZ, P1, !PT ;  /* 0x0000000d05057c10 */ /* 0x000fe40008ffe4ff */
[----:B------:R-:W-:Y:S02]  /*4890*/  R2UR UR56, R4 ;  /* 0x00000000043872ca */ /* 0x000fe400000e0000 */
[----:B------:R-:W-:Y:S02]  /*48a0*/  IADD3 R59, P6, R87, UR12, RZ ;  /* 0x0000000c573b7c10 */ /* 0x000fe4000ffde0ff */
[----:B------:R-:W-:Y:S02]  /*48b0*/  R2UR UR57, R0 ;  /* 0x00000000003972ca */ /* 0x000fe400000e0000 */
[----:B------:R-:W-:Y:S02]  /*48c0*/  SHF.R.S32.HI R4, RZ, 0x1f, R87 ;  /* 0x0000001fff047819 */ /* 0x000fe40000011457 */
[----:B------:R-:W-:-:S02]  /*48d0*/  CS2R R86, SRZ ;  /* 0x0000000000567805 */ /* 0x000fc4000001ff00 */
[----:B------:R-:W-:Y:S02]  /*48e0*/  IADD3 R58, P5, R89, UR12, RZ ;  /* 0x0000000c593a7c10 */ /* 0x000fe4000ffbe0ff */
[----:B------:R-:W-:Y:S02]  /*48f0*/  R2UR UR54, R44 ;  /* 0x000000002c3672ca */ /* 0x000fe400000e0000 */
[----:B------:R-:W-:Y:S02]  /*4900*/  SHF.R.S32.HI R0, RZ, 0x1f, R89 ;  /* 0x0000001fff007819 */ /* 0x000fe40000011459 */
[----:B------:R-:W-:Y:S02]  /*4910*/  CS2R R88, SRZ ;  /* 0x0000000000587805 */ /* 0x000fe4000001ff00 */
[----:B------:R-:W-:Y:S02]  /*4920*/  IADD3 R61, P3, R83, UR12, RZ ;  /* 0x0000000c533d7c10 */ /* 0x000fe4000ff7e0ff */
[----:B------:R-:W-:-:S02]  /*4930*/  R2UR UR55, R5 ;  /* 0x00000000053772ca */ /* 0x000fc400000e0000 */
[----:B------:R-:W-:Y:S02]  /*4940*/  SHF.R.S32.HI R44, RZ, 0x1f, R83 ;  /* 0x0000001fff2c7819 */ /* 0x000fe40000011453 */
[----:B------:R-:W-:Y:S02]  /*4950*/  CS2R R82, SRZ ;  /* 0x0000000000527805 */ /* 0x000fe4000001ff00 */
[----:B------:R-:W-:Y:S02]  /*4960*/  IADD3 R60, P2, R85, UR12, RZ ;  /* 0x0000000c553c7c10 */ /* 0x000fe4000ff5e0ff */
[----:B------:R-:W-:Y:S02]  /*4970*/  SHF.R.S32.HI R5, RZ, 0x1f, R85 ;  /* 0x0000001fff057819 */ /* 0x000fe40000011455 */
[----:B------:R-:W-:Y:S02]  /*4980*/  CS2R R84, SRZ ;  /* 0x0000000000547805 */ /* 0x000fe4000001ff00 */
[----:B------:R-:W-:-:S02]  /*4990*/  SHF.R.S32.HI R178, RZ, 0x1f, R6 ;  /* 0x0000001fffb27819 */ /* 0x000fc40000011406 */
[----:B------:R-:W-:Y:S02]  /*49a0*/  IADD3 R179, P0, R6, UR12, RZ ;  /* 0x0000000c06b37c10 */ /* 0x000fe4000ff1e0ff */
[----:B------:R-:W-:Y:S02]  /*49b0*/  IADD3.X R4, R4, UR13, RZ, P6, !PT ;  /* 0x0000000d04047c10 */ /* 0x000fe4000b7fe4ff */
[----:B------:R-:W-:Y:S02]  /*49c0*/  SHF.R.S32.HI R180, RZ, 0x1f, R9 ;  /* 0x0000001fffb47819 */ /* 0x000fe40000011409 */
[----:B------:R-:W-:Y:S02]  /*49d0*/  IADD3 R181, P4, R9, UR12, RZ ;  /* 0x0000000c09b57c10 */ /* 0x000fe4000ff9e0ff */
[----:B------:R-:W-:Y:S02]  /*49e0*/  IADD3.X R0, R0, UR13, RZ, P5, !PT ;  /* 0x0000000d00007c10 */ /* 0x000fe4000affe4ff */
        /* <DEDUP_REMOVED lines=8> */
[----:B------:R-:W-:Y:S02]  /*4a70*/  SHF.R.S32.HI R198, RZ, 0x1f, R12 ;  /* 0x0000001fffc67819 */ /* 0x000fe4000001140c */
[----:B------:R-:W-:Y:S02]  /*4a80*/  IADD3 R215, P1, R12, UR12, RZ ;  /* 0x0000000c0cd77c10 */ /* 0x000fe4000ff3e0ff */
[----:B------:R-:W-:Y:S02]  /*4a90*/  IADD3.X R178, R178, UR13, RZ, P0, !PT ;  /* 0x0000000db2b27c10 */ /* 0x000fe400087fe4ff */
[----:B------:R-:W-:Y:S02]  /*4aa0*/  SHF.R.S32.HI R188, RZ, 0x1f, R11 ;  /* 0x0000001fffbc7819 */ /* 0x000fe4000001140b */
[----:B------:R-:W-:-:S02]  /*4ab0*/  IADD3 R189, P2, R11, UR12, RZ ;  /* 0x0000000c0bbd7c10 */ /* 0x000fc4000ff5e0ff */
[----:B------:R-:W-:Y:S02]  /*4ac0*/  SHF.R.S32.HI R219, RZ, 0x1f, R13 ;  /* 0x0000001fffdb7819 */ /* 0x000fe4000001140d */
[----:B------:R-:W-:Y:S02]  /*4ad0*/  IADD3 R220, P0, R13, UR12, RZ ;  /* 0x0000000c0ddc7c10 */ /* 0x000fe4000ff1e0ff */
[----:B------:R-:W-:Y:S02]  /*4ae0*/  CS2R R12, SRZ ;  /* 0x00000000000c7805 */ /* 0x000fe4000001ff00 */
[----:B------:R-:W-:Y:S02]  /*4af0*/  IADD3.X R180, R180, UR13, RZ, P4, !PT ;  /* 0x0000000db4b47c10 */ /* 0x000fe4000a7fe4ff */
[----:B------:R-:W-:Y:S02]  /*4b00*/  SHF.R.S32.HI R221, RZ, 0x1f, R14 ;  /* 0x0000001fffdd7819 */ /* 0x000fe4000001140e */
[----:B------:R-:W-:-:S02]  /*4b10*/  IADD3 R237, P4, R14, UR12, RZ ;  /* 0x0000000c0eed7c10 */ /* 0x000fc4000ff9e0ff */
[----:B------:R-:W-:Y:S02]  /*4b20*/  IADD3.X R182, R182, UR13, RZ, P6, !PT ;  /* 0x0000000db6b67c10 */ /* 0x000fe4000b7fe4ff */
[----:B------:R-:W-:Y:S02]  /*4b30*/  SHF.R.S32.HI R241, RZ, 0x1f, R15 ;  /* 0x0000001ffff17819 */ /* 0x000fe4000001140f */
[----:B------:R-:W-:Y:S02]  /*4b40*/  IADD3 R242, P6, R15, UR12, RZ ;  /* 0x0000000c0ff27c10 */ /* 0x000fe4000ffde0ff */
[----:B------:R-:W-:Y:S02]  /*4b50*/  CS2R R14, SRZ ;  /* 0x00000000000e7805 */ /* 0x000fe4000001ff00 */
[----:B------:R-:W-:Y:S02]  /*4b60*/  IADD3.X R184, R184, UR13, RZ, P5, !PT ;  /* 0x0000000db8b87c10 */ /* 0x000fe4000affe4ff */
[----:B------:R-:W-:-:S02]  /*4b70*/  SHF.R.S32.HI R243, RZ, 0x1f, R16 ;  /* 0x0000001ffff37819 */ /* 0x000fc40000011410 */
[----:B------:R-:W-:Y:S02]  /*4b80*/  IADD3 R247, P5, R16, UR12, RZ ;  /* 0x0000000c10f77c10 */ /* 0x000fe4000ffbe0ff */
[----:B------:R-:W-:Y:S02]  /*4b90*/  IADD3.X R186, R186, UR13, RZ, P3, !PT ;  /* 0x0000000dbaba7c10 */ /* 0x000fe40009ffe4ff */
[----:B------:R-:W-:Y:S02]  /*4ba0*/  IADD3.X R198, R198, UR13, RZ, P1, !PT ;  /* 0x0000000dc6c67c10 */ /* 0x000fe40008ffe4ff */
[----:B------:R-:W-:Y:S02]  /*4bb0*/  R2UR UR60, R4 ;  /* 0x00000000043c72ca */ /* 0x000fe400000e0000 */
[----:B------:R-:W-:Y:S02]  /*4bc0*/  SHF.R.S32.HI R248, RZ, 0x1f, R17 ;  /* 0x0000001ffff87819 */ /* 0x000fe40000011411 */
[----:B------:R-:W-:-:S02]  /*4bd0*/  IADD3 R249, P3, R17, UR12, RZ ;  /* 0x0000000c11f97c10 */ /* 0x000fc4000ff7e0ff */
[----:B------:R-:W-:Y:S02]  /*4be0*/  CS2R R16, SRZ ;  /* 0x0000000000107805 */ /* 0x000fe4000001ff00 */
[----:B------:R-:W-:Y:S02]  /*4bf0*/  IADD3.X R188, R188, UR13, RZ, P2, !PT ;  /* 0x0000000dbcbc7c10 */ /* 0x000fe400097fe4ff */
[----:B------:R-:W-:Y:S02]  /*4c00*/  IADD3 R3, P1, R19, UR12, RZ ;  /* 0x0000000c13037c10 */ /* 0x000fe4000ff3e0ff */
[----:B------:R-:W-:Y:S02]  /*4c10*/  IADD3.X R219, R219, UR13, RZ, P0, !PT ;  /* 0x0000000ddbdb7c10 */ /* 0x000fe400087fe4ff */
[----:B------:R-:W-:Y:S01]  /*4c20*/  R2UR UR59, R5 ;  /* 0x00000000053b72ca */ /* 0x000fe200000e0000 */
[----:B------:R0:W-:Y:S01]  /*4c30*/  STL [R1], R3 ;  /* 0x0000000301007387 */ /* 0x0001e20000100800 */
[----:B------:R-:W-:-:S02]  /*4c40*/  SHF.R.S32.HI R250, RZ, 0x1f, R18 ;  /* 0x0000001ffffa7819 */ /* 0x000fc40000011412 */
[----:B------:R-:W-:Y:S02]  /*4c50*/  IADD3 R251, P2, R18, UR12, RZ ;  /* 0x0000000c12fb7c10 */ /* 0x000fe4000ff5e0ff */
[----:B------:R-:W-:Y:S02]  /*4c60*/  IADD3 R4, P0, R20, UR12, RZ ;  /* 0x0000000c14047c10 */ /* 0x000fe4000ff1e0ff */
[----:B------:R-:W-:Y:S02]  /*4c70*/  IADD3.X R221, R221, UR13, RZ, P4, !PT ;  /* 0x0000000ddddd7c10 */ /* 0x000fe4000a7fe4ff */
[----:B------:R-:W-:Y:S01]  /*4c80*/  SHF.R.S32.HI R252, RZ, 0x1f, R19 ;  /* 0x0000001ffffc7819 */ /* 0x000fe20000011413 */
[----:B------:R1:W-:Y:S01]  /*4c90*/  STL [R1+0x8], R4 ;  /* 0x0000080401007387 */ /* 0x0003e20000100800 */
[----:B------:R-:W-:Y:S02]  /*4ca0*/  IADD3 R5, P4, R21, UR12, RZ ;  /* 0x0000000c15057c10 */ /* 0x000fe4000ff9e0ff */
[----:B------:R-:W-:-:S02]  /*4cb0*/  CS2R R18, SRZ ;  /* 0x0000000000127805 */ /* 0x000fc4000001ff00 */
[----:B------:R-:W-:Y:S02]  /*4cc0*/  IADD3.X R241, R241, UR13, RZ, P6, !PT ;  /* 0x0000000df1f17c10 */ /* 0x000fe4000b7fe4ff */
[----:B------:R-:W-:Y:S01]  /*4cd0*/  R2UR UR61, R0 ;  /* 0x00000000003d72ca */ /* 0x000fe200000e0000 */
[----:B------:R2:W-:Y:S01]  /*4ce0*/  STL [R1+0x10], R5 ;  /* 0x0000100501007387 */ /* 0x0005e20000100800 */
[----:B------:R-:W-:Y:S02]  /*4cf0*/  IADD3 R6, P6, R23, UR12, RZ ;  /* 0x0000000c17067c10 */ /* 0x000fe4000ffde0ff */
[----:B------:R-:W-:Y:S02]  /*4d00*/  IADD3.X R243, R243, UR13, RZ, P5, !PT ;  /* 0x0000000df3f37c10 */ /* 0x000fe4000affe4ff */
[----:B------:R-:W-:Y:S01]  /*4d10*/  SHF.R.S32.HI R0, RZ, 0x1f, R20 ;  /* 0x0000001fff007819 */ /* 0x000fe20000011414 */
[----:B------:R3:W-:Y:S01]  /*4d20*/  STL [R1+0x18], R6 ;  /* 0x0000180601007387 */ /* 0x0007e20000100800 */
[----:B------:R-:W-:-:S02]  /*4d30*/  IADD3 R7, P5, R22, UR12, RZ ;  /* 0x0000000c16077c10 */ /* 0x000fc4000ffbe0ff */
[----:B------:R-:W-:Y:S02]  /*4d40*/  IADD3.X R248, R248, UR13, RZ, P3, !PT ;  /* 0x0000000df8f87c10 */ /* 0x000fe40009ffe4ff */
[----:B------:R-:W-:Y:S01]  /*4d50*/  IADD3 R8, P3, R24, UR12, RZ ;  /* 0x0000000c18087c10 */ /* 0x000fe2000ff7e0ff */
[----:B------:R4:W-:Y:S01]  /*4d60*/  STL [R1+0x20], R7 ;  /* 0x0000200701007387 */ /* 0x0009e20000100800 */
[----:B------:R-:W-:Y:S02]  /*4d70*/  IADD3.X R250, R250, UR13, RZ, P2, !PT ;  /* 0x0000000dfafa7c10 */ /* 0x000fe400097fe4ff */
[----:B------:R-:W-:Y:S01]  /*4d80*/  IADD3 R9, P2, R26, UR12, RZ ;  /* 0x0000000c1a097c10 */ /* 0x000fe2000ff5e0ff */
[----:B------:R5:W-:Y:S01]  /*4d90*/  STL [R1+0x28], R8 ;  /* 0x0000280801007387 */ /* 0x000be20000100800 */
[----:B------:R-:W-:Y:S02]  /*4da0*/  IADD3.X R252, R252, UR13, RZ, P1, !PT ;  /* 0x0000000dfcfc7c10 */ /* 0x000fe40008ffe4ff */
[----:B------:R-:W-:Y:S01]  /*4db0*/  IADD3 R10, P1, R25, UR12, RZ ;  /* 0x0000000c190a7c10 */ /* 0x000fe2000ff3e0ff */
[----:B------:R-:W-:Y:S01]  /*4dc0*/  STL [R1+0x30], R9 ;  /* 0x0000300901007387 */ /* 0x000fe20000100800 */
[----:B------:R-:W-:-:S02]  /*4dd0*/  IADD3.X R11, R0, UR13, RZ, P0, !PT ;  /* 0x0000000d000b7c10 */ /* 0x000fc400087fe4ff */
[----:B0-----:R-:W-:Y:S01]  /*4de0*/  SHF.R.S32.HI R3, RZ, 0x1f, R21 ;  /* 0x0000001fff037819 */ /* 0x001fe20000011415 */
[----:B------:R0:W-:Y:S01]  /*4df0*/  STL [R1+0x38], R10 ;  /* 0x0000380a01007387 */ /* 0x0001e20000100800 */
[----:B-1----:R-:W-:Y:S02]  /*4e00*/  SHF.R.S32.HI R4, RZ, 0x1f, R23 ;  /* 0x0000001fff047819 */ /* 0x002fe40000011417 */
[----:B------:R-:W-:Y:S02]  /*4e10*/  CS2R R20, SRZ ;  /* 0x0000000000147805 */ /* 0x000fe4000001ff00 */
[----:B--2---:R-:W-:Y:S01]  /*4e20*/  SHF.R.S32.HI R5, RZ, 0x1f, R22 ;  /* 0x0000001fff057819 */ /* 0x004fe20000011416 */
[----:B------:R1:W-:Y:S01]  /*4e30*/  STL [R1+0x4], R11 ;  /* 0x0000040b01007387 */ /* 0x0003e20000100800 */
[----:B---3--:R-:W-:Y:S02]  /*4e40*/  SHF.R.S32.HI R6, RZ, 0x1f, R24 ;  /* 0x0000001fff067819 */ /* 0x008fe40000011418 */
[----:B------:R-:W-:-:S02]  /*4e50*/  CS2R R22, SRZ ;  /* 0x0000000000167805 */ /* 0x000fc4000001ff00 */
[----:B----4-:R-:W-:Y:S02]  /*4e60*/  SHF.R.S32.HI R7, RZ, 0x1f, R26 ;  /* 0x0000001fff077819 */ /* 0x010fe4000001141a */
[----:B-----5:R-:W-:Y:S02]  /*4e70*/  SHF.R.S32.HI R8, RZ, 0x1f, R25 ;  /* 0x0000001fff087819 */ /* 0x020fe40000011419 */
[----:B------:R-:W-:Y:S02]  /*4e80*/  CS2R R24, SRZ ;  /* 0x0000000000187805 */ /* 0x000fe4000001ff00 */
[----:B0-----:R-:W-:Y:S02]  /*4e90*/  IADD3 R10, P0, R28, UR12, RZ ;  /* 0x0000000c1c0a7c10 */ /* 0x001fe4000ff1e0ff */
[----:B------:R-:W-:Y:S02]  /*4ea0*/  SHF.R.S32.HI R9, RZ, 0x1f, R28 ;  /* 0x0000001fff097819 */ /* 0x000fe4000001141c */
[----:B-1----:R-:W-:Y:S01]  /*4eb0*/  IADD3.X R11, R3, UR13, RZ, P4, !PT ;  /* 0x0000000d030b7c10 */ /* 0x002fe2000a7fe4ff */
[----:B------:R0:W-:Y:S01]  /*4ec0*/  STL [R1+0x40], R10 ;  /* 0x0000400a01007387 */ /* 0x0001e20000100800 */
[----:B------:R-:W-:-:S02]  /*4ed0*/  SHF.R.S32.HI R0, RZ, 0x1f, R27 ;  /* 0x0000001fff007819 */ /* 0x000fc4000001141b */
[----:B------:R-:W-:Y:S01]  /*4ee0*/  SHF.R.S32.HI R3, RZ, 0x1f, R29 ;  /* 0x0000001fff037819 */ /* 0x000fe2000001141d */
[----:B------:R1:W-:Y:S01]  /*4ef0*/  STL [R1+0xc], R11 ;  /* 0x00000c0b01007387 */ /* 0x0003e20000100800 */
[----:B------:R-:W-:Y:S02]  /*4f00*/  LOP3.LUT R176, R95, 0x10, R176, 0x78, !PT ;  /* 0x000000105fb07812 */ /* 0x000fe400078e78b0 */
[----:B------:R-:W-:Y:S02]  /*4f10*/  CS2R R94, SRZ ;  /* 0x00000000005e7805 */ /* 0x000fe4000001ff00 */
[----:B------:R-:W-:Y:S02]  /*4f20*/  R2UR UR34, R61 ;  /* 0x000000003d2272ca */ /* 0x000fe400000e0000 */
[----:B------:R-:W-:Y:S02]  /*4f30*/  R2UR UR35, R60 ;  /* 0x000000003c2372ca */ /* 0x000fe400000e0000 */
[----:B------:R-:W-:-:S02]  /*4f40*/  CS2R R60, SRZ ;  /* 0x00000000003c7805 */ /* 0x000fc4000001ff00 */
[----:B0-----:R-:W-:Y:S02]  /*4f50*/  IADD3 R10, P4, R27, UR12, RZ ;  /* 0x0000000c1b0a7c10 */ /* 0x001fe4000ff9e0ff */
[----:B------:R-:W-:Y:S02]  /*4f60*/  CS2R R26, SRZ ;  /* 0x00000000001a7805 */ /* 0x000fe4000001ff00 */
[----:B------:R-:W-:Y:S02]  /*4f70*/  R2UR UR36, R59 ;  /* 0x000000003b2472ca */ /* 0x000fe400000e0000 */
[----:B-1----:R-:W-:Y:S01]  /*4f80*/  IADD3.X R11, R4, UR13, RZ, P6, !PT ;  /* 0x0000000d040b7c10 */ /* 0x002fe2000b7fe4ff */
[----:B------:R0:W-:Y:S01]  /*4f90*/  STL [R1+0x48], R10 ;  /* 0x0000480a01007387 */ /* 0x0001e20000100800 */
[----:B------:R-:W-:Y:S02]  /*4fa0*/  SHF.R.S32.HI R4, RZ, 0x1f, R30 ;  /* 0x0000001fff047819 */ /* 0x000fe4000001141e */
[----:B------:R-:W-:Y:S01]  /*4fb0*/  R2UR UR37, R58 ;  /* 0x000000003a2572ca */ /* 0x000fe200000e0000 */
[----:B------:R1:W-:Y:S01]  /*4fc0*/  STL [R1+0x14], R11 ;  /* 0x0000140b01007387 */ /* 0x0003e20000100800 */
[----:B------:R-:W-:-:S02]  /*4fd0*/  R2UR UR38, R57 ;  /* 0x00000000392672ca */ /* 0x000fc400000e0000 */
[----:B------:R-:W-:Y:S02]  /*4fe0*/  CS2R R58, SRZ ;  /* 0x00000000003a7805 */ /* 0x000fe4000001ff00 */
[----:B------:R-:W-:Y:S02]  /*4ff0*/  R2UR UR39, R56 ;  /* 0x00000000382772ca */ /* 0x000fe400000e0000 */
[----:B------:R-:W-:Y:S02]  /*5000*/  CS2R R56, SRZ ;  /* 0x0000000000387805 */ /* 0x000fe4000001ff00 */
[----:B------:R-:W-:Y:S02]  /*5010*/  R2UR UR40, R55 ;  /* 0x00000000372872ca */ /* 0x000fe400000e0000 */
[----:B0-----:R-:W-:Y:S02]  /*5020*/  IADD3 R10, P6, R29, UR12, RZ ;  /* 0x0000000c1d0a7c10 */ /* 0x001fe4000ffde0ff */
[----:B------:R-:W-:-:S02]  /*5030*/  CS2R R28, SRZ ;  /* 0x00000000001c7805 */ /* 0x000fc4000001ff00 */
[----:B------:R-:W-:Y:S02]  /*5040*/  R2UR UR41, R54 ;  /* 0x00000000362972ca */ /* 0x000fe400000e0000 */
[----:B------:R-:W-:Y:S02]  /*5050*/  CS2R R54, SRZ ;  /* 0x0000000000367805 */ /* 0x000fe4000001ff00 */
        /* <DEDUP_REMOVED lines=8> */
[----:B------:R-:W-:Y:S02]  /*50e0*/  R2UR UR45, R50 ;  /* 0x00000000322d72ca */ /* 0x000fe400000e0000 */
[----:B------:R-:W-:Y:S02]  /*50f0*/  CS2R R50, SRZ ;  /* 0x0000000000327805 */ /* 0x000fe4000001ff00 */
[----:B0-----:R-:W-:Y:S02]  /*5100*/  IADD3 R10, P5, R30, UR12, RZ ;  /* 0x0000000c1e0a7c10 */ /* 0x001fe4000ffbe0ff */
[----:B------:R-:W-:-:S02]  /*5110*/  R2UR UR46, R49 ;  /* 0x00000000312e72ca */ /* 0x000fc400000e0000 */
[----:B-1----:R-:W-:Y:S01]  /*5120*/  IADD3.X R11, R6, UR13, RZ, P3, !PT ;  /* 0x0000000d060b7c10 */ /* 0x002fe20009ffe4ff */
[----:B------:R0:W-:Y:S01]  /*5130*/  STL [R1+0x58], R10 ;  /* 0x0000580a01007387 */ /* 0x0001e20000100800 */
[----:B------:R-:W-:Y:S02]  /*5140*/  SHF.R.S32.HI R6, RZ, 0x1f, R32 ;  /* 0x0000001fff067819 */ /* 0x000fe40000011420 */
[----:B------:R-:W-:Y:S01]  /*5150*/  R2UR UR47, R48 ;  /* 0x00000000302f72ca */ /* 0x000fe200000e0000 */
[----:B------:R1:W-:Y:S01]  /*5160*/  STL [R1+0x24], R11 ;  /* 0x0000240b01007387 */ /* 0x0003e20000100800 */
[----:B------:R-:W-:Y:S02]  /*5170*/  R2UR UR48, R47 ;  /* 0x000000002f3072ca */ /* 0x000fe400000e0000 */
[----:B------:R-:W-:Y:S02]  /*5180*/  CS2R R48, SRZ ;  /* 0x0000000000307805 */ /* 0x000fe4000001ff00 */
[----:B------:R-:W-:-:S02]  /*5190*/  R2UR UR49, R46 ;  /* 0x000000002e3172ca */ /* 0x000fc400000e0000 */
[----:B------:R-:W-:Y:S02]  /*51a0*/  CS2R R46, SRZ ;  /* 0x00000000002e7805 */ /* 0x000fe4000001ff00 */
[----:B------:R-:W-:Y:S02]  /*51b0*/  R2UR UR50, R45 ;  /* 0x000000002d3272ca */ /* 0x000fe400000e0000 */
[----:B0-----:R-:W-:Y:S02]  /*51c0*/  IADD3 R10, P3, R31, UR12, RZ ;  /* 0x0000000c1f0a7c10 */ /* 0x001fe4000ff7e0ff */
[----:B------:R-:W-:Y:S02]  /*51d0*/  CS2R R30, SRZ ;  /* 0x00000000001e7805 */ /* 0x000fe4000001ff00 */
[----:B------:R-:W-:Y:S02]  /*51e0*/  R2UR UR58, R44 ;  /* 0x000000002c3a72ca */ /* 0x000fe400000e0000 */
[----:B------:R-:W-:-:S02]  /*51f0*/  CS2R R44, SRZ ;  /* 0x00000000002c7805 */ /* 0x000fc4000001ff00 */
[----:B-1----:R-:W-:Y:S01]  /*5200*/  IADD3.X R11, R7, UR13, RZ, P2, !PT ;  /* 0x0000000d070b7c10 */ /* 0x002fe200097fe4ff */
[----:B------:R0:W-:Y:S01]  /*5210*/  STL [R1+0x60], R10 ;  /* 0x0000600a01007387 */ /* 0x0001e20000100800 */
[----:B------:R-:W-:-:S03]  /*5220*/  SHF.R.S32.HI R7, RZ, 0x1f, R33 ;  /* 0x0000001fff077819 */ /* 0x000fc60000011421 */
[----:B------:R1:W-:Y:S01]  /*5230*/  STL [R1+0x2c], R11 ;  /* 0x00002c0b01007387 */ /* 0x0003e20000100800 */
[----:B0-----:R-:W-:Y:S02]  /*5240*/  IADD3 R10, P2, R32, UR12, RZ ;  /* 0x0000000c200a7c10 */ /* 0x001fe4000ff5e0ff */
[----:B-1----:R-:W-:-:S03]  /*5250*/  IADD3.X R11, R8, UR13, RZ, P1, !PT ;  /* 0x0000000d080b7c10 */ /* 0x002fc60008ffe4ff */
        /* <DEDUP_REMOVED lines=59> */
[----:B------:R-:W-:Y:S02]  /*5610*/  CS2R R90, SRZ ;  /* 0x00000000005a7805 */ /* 0x000fe4000001ff00 */
[----:B-1----:R-:W-:Y:S01]  /*5620*/  IADD3.X R11, R4, UR13, RZ, P3, !PT ;  /* 0x0000000d040b7c10 */ /* 0x002fe20009ffe4ff */
[----:B------:R0:W-:Y:S01]  /*5630*/  STL [R1+0xc8], R10 ;  /* 0x0000c80a01007387 */ /* 0x0001e20000100800 */
[----:B------:R-:W-:Y:S01]  /*5640*/  IADD3 R4, P3, R93, UR12, RZ ;  /* 0x0000000c5d047c10 */ /* 0x000fe2000ff7e0ff */
[----:B------:R-:W-:Y:S01]  /*5650*/  ULDC UR12, c[0x0][0x23c] ;  /* 0x00008f00000c7ab9 */ /* 0x000fe20000000800 */
[----:B------:R-:W-:Y:S01]  /*5660*/  CS2R R92, SRZ ;  /* 0x00000000005c7805 */ /* 0x000fe2000001ff00 */
[----:B------:R-:W-:Y:S01]  /*5670*/  STL [R1+0x94], R11 ;  /* 0x0000940b01007387 */ /* 0x000fe20000100800 */
[----:B------:R-:W-:Y:S01]  /*5680*/  IMAD R149, R159, UR12, RZ ;  /* 0x0000000c9f957c24 */ /* 0x000fe2000f8e02ff */
[----:B------:R-:W-:-:S02]  /*5690*/  USHF.L.U32 UR4, UR12, 0x5, URZ ;  /* 0x000000050c047899 */ /* 0x000fc4000800063f */
[----:B------:R1:W-:Y:S01]  /*56a0*/  STL [R1+0xd0], R4 ;  /* 0x0000d00401007387 */ /* 0x0003e20000100800 */
[----:B0-----:R-:W-:Y:S01]  /*56b0*/  IADD3.X R10, R5, UR13, RZ, P2, !PT ;  /* 0x0000000d050a7c10 */ /* 0x001fe200097fe4ff */
[----:B------:R-:W-:Y:S01]  /*56c0*/  USHF.R.S32.HI UR12, URZ, 0x1f, UR4 ;  /* 0x0000001f3f0c7899 */ /* 0x000fe20008011404 */
[----:B------:R-:W-:Y:S02]  /*56d0*/  IADD3.X R5, R6, UR13, RZ, P1, !PT ;  /* 0x0000000d06057c10 */ /* 0x000fe40008ffe4ff */
[----:B------:R-:W-:Y:S01]  /*56e0*/  IADD3.X R6, R8, UR13, RZ, P4, !PT ;  /* 0x0000000d08067c10 */ /* 0x000fe2000a7fe4ff */
[----:B------:R0:W-:Y:S01]  /*56f0*/  STL [R1+0x9c], R10 ;  /* 0x00009c0a01007387 */ /* 0x0001e20000100800 */
[----:B-1----:R-:W-:-:S03]  /*5700*/  IADD3.X R4, R7, UR13, RZ, P0, !PT ;  /* 0x0000000d07047c10 */ /* 0x002fc600087fe4ff */
[----:B------:R1:W-:Y:S04]  /*5710*/  STL [R1+0xa4], R5 ;  /* 0x0000a40501007387 */ /* 0x0003e80000100800 */
[----:B------:R2:W-:Y:S01]  /*5720*/  STL [R1+0xac], R4 ;  /* 0x0000ac0401007387 */ /* 0x0005e20000100800 */
[----:B0-----:R-:W-:-:S03]  /*5730*/  CS2R R10, SRZ ;  /* 0x00000000000a7805 */ /* 0x001fc6000001ff00 */
[----:B------:R0:W-:Y:S01]  /*5740*/  STL [R1+0xb4], R6 ;  /* 0x0000b40601007387 */ /* 0x0001e20000100800 */
[----:B-1----:R-:W-:Y:S02]  /*5750*/  IADD3.X R5, R9, UR13, RZ, P6, !PT ;  /* 0x0000000d09057c10 */ /* 0x002fe4000b7fe4ff */
[----:B------:R-:W-:Y:S02]  /*5760*/  CS2R R8, SRZ ;  /* 0x0000000000087805 */ /* 0x000fe4000001ff00 */
[----:B--2---:R-:W-:Y:S01]  /*5770*/  IADD3.X R4, R0, UR13, RZ, P5, !PT ;  /* 0x0000000d00047c10 */ /* 0x004fe2000affe4ff */
[----:B------:R1:W-:Y:S01]  /*5780*/  STL [R1+0xbc], R5 ;  /* 0x0000bc0501007387 */ /* 0x0003e20000100800 */
[----:B------:R-:W-:Y:S02]  /*5790*/  IADD3.X R0, R3, UR13, RZ, P3, !PT ;  /* 0x0000000d03007c10 */ /* 0x000fe40009ffe4ff */
[----:B------:R-:W-:Y:S01]  /*57a0*/  IADD3 R3, P0, R148, UR10, RZ ;  /* 0x0000000a94037c10 */ /* 0x000fe2000ff1e0ff */
[----:B------:R2:W-:Y:S01]  /*57b0*/  STL [R1+0xc4], R4 ;  /* 0x0000c40401007387 */ /* 0x0005e20000100800 */
[----:B------:R-:W-:Y:S01]  /*57c0*/  ULDC UR10, c[0x0][0x230] ;  /* 0x00008c00000a7ab9 */ /* 0x000fe20000000800 */
[----:B0-----:R-:W-:-:S02]  /*57d0*/  LOP3.LUT R6, R2, 0x10, RZ, 0x3c, !PT ;  /* 0x0000001002067812 */ /* 0x001fc400078e3cff */
[----:B------:R0:W-:Y:S01]  /*57e0*/  STL [R1+0xcc], R0 ;  /* 0x0000cc0001007387 */ /* 0x0001e20000100800 */
[----:B------:R-:W-:Y:S01]  /*57f0*/  LEA.HI.X.SX32 R148, R148, UR11, 0x1, P0 ;  /* 0x0000000b94947c11 */ /* 0x000fe200080f0eff */
[----:B------:R-:W-:Y:S01]  /*5800*/  ULEA UR11, UR5, UR6, 0x3 ;  /* 0x00000006050b7291 */ /* 0x000fe2000f8e183f */
[C---:B-1----:R-:W-:Y:S02]  /*5810*/  LOP3.LUT R5, R2.reuse, 0x20, RZ, 0x3c, !PT ;  /* 0x0000002002057812 */ /* 0x042fe400078e3cff */
[----:B--2---:R-:W-:Y:S02]  /*5820*/  SHF.R.S32.HI R4, RZ, 0x1f, R149 ;  /* 0x0000001fff047819 */ /* 0x004fe40000011495 */
[----:B------:R-:W-:Y:S01]  /*5830*/  LOP3.LUT R4, R2, 0x30, RZ, 0x3c, !PT ;  /* 0x0000003002047812 */ /* 0x000fe200078e3cff */
[----:B0-----:R-:W-:Y:S01]  /*5840*/  IMAD.U32 R0, RZ, RZ, UR10 ;  /* 0x0000000aff007e24 */ /* 0x001fe2000f8e00ff */
[----:B------:R-:W-:-:S06]  /*5850*/  ULDC UR10, c[0x0][0x238] ;  /* 0x00008e00000a7ab9 */ /* 0x000fcc0000000800 */
.L_x_1:
[----:B------:R-:W0:Y:S01]  /*5860*/  LDC R33, c[0x0][0x238] ;  /* 0x00008e00ff217b82 */ /* 0x000e220000000800 */
[C---:B------:R-:W-:Y:S01]  /*5870*/  ISETP.GT.AND P1, PT, R0.reuse, RZ, PT ;  /* 0x000000ff0000720c */ /* 0x040fe20003f24270 */
[----:B------:R-:W-:Y:S01]  /*5880*/  STL [R1+0x1a4], R59 ;  /* 0x0001a43b01007387 */ /* 0x000fe20000100800 */
[----:B------:R-:W-:Y:S02]  /*5890*/  PRMT R34, RZ, 0x7610, R34 ;  /* 0x00007610ff227816 */ /* 0x000fe40000000022 */
[----:B------:R-:W-:Y:S01]  /*58a0*/  IADD3 R6, P2, R3, UR10, RZ ;  /* 0x0000000a03067c10 */ /* 0x000fe2000ff5e0ff */
[----:B------:R-:W-:Y:S01]  /*58b0*/  STL [R1+0x1a0], R52 ;  /* 0x0001a03401007387 */ /* 0x000fe20000100800 */
[C---:B------:R-:W-:Y:S01]  /*58c0*/  ISETP.GT.AND P4, PT, R0.reuse, 0x1, PT ;  /* 0x000000010000780c */ /* 0x040fe20003f84270 */
[----:B------:R-:W1:Y:S01]  /*58d0*/  LDC R174, c[0x0][0x238] ;  /* 0x00008e00ffae7b82 */ /* 0x000e620000000800 */
[----:B------:R-:W-:Y:S01]  /*58e0*/  PRMT R35, RZ, 0x7610, R35 ;  /* 0x00007610ff237816 */ /* 0x000fe20000000023 */
[----:B------:R-:W-:Y:S01]  /*58f0*/  STL [R1+0x19c], R53 ;  /* 0x00019c3501007387 */ /* 0x000fe20000100800 */
[----:B------:R-:W-:-:S03]  /*5900*/  ISETP.GT.AND P0, PT, R0, 0x2, PT ;  /* 0x000000020000780c */ /* 0x000fc60003f04270 */
[----:B------:R-:W-:Y:S01]  /*5910*/  @P1 IMAD.MOV.U32 R4, RZ, RZ, R3 ;  /* 0x000000ffff041224 */ /* 0x000fe200078e0003 */
[----:B------:R-:W-:Y:S01]  /*5920*/  PRMT R36, RZ, 0x7610, R36 ;  /* 0x00007610ff247816 */ /* 0x000fe20000000024 */
[----:B------:R-:W-:Y:S01]  /*5930*/  @P1 IMAD.MOV.U32 R5, RZ, RZ, R148 ;  /* 0x000000ffff051224 */ /* 0x000fe200078e0094 */
[----:B------:R-:W-:Y:S01]  /*5940*/  ISETP.GT.AND P3, PT, R0, 0x3, PT ;  /* 0x000000030000780c */ /* 0x000fe20003f64270 */
[----:B------:R-:W-:Y:S04]  /*5950*/  STL [R1+0x198], R54 ;  /* 0x0001983601007387 */ /* 0x000fe80000100800 */
[----:B------:R2:W3:Y:S01]  /*5960*/  @P1 LDG.E.U8 R34, desc[UR8][R4.64] ;  /* 0x0000000804221981 */ /* 0x0004e2000c1e1100 */
[----:B0-----:R-:W-:Y:S01]  /*5970*/  IMAD.SHL.U32 R32, R33, 0x2, RZ ;  /* 0x0000000221207824 */ /* 0x001fe200078e00ff */
[----:B-1----:R-:W-:-:S02]  /*5980*/  LEA.HI.X.SX32 R7, R174, R148, 0x1, P2 ;  /* 0x00000094ae077211 */ /* 0x002fc400010f0eff */
[----:B------:R-:W-:Y:S02]  /*5990*/  STL [R1+0x194], R55 ;  /* 0x0001943701007387 */ /* 0x000fe40000100800 */
[CC--:B--2---:R-:W-:Y:S01]  /*59a0*/  IADD3 R4, P2, R32.reuse, R3.reuse, RZ ;  /* 0x0000000320047210 */ /* 0x0c4fe20007f5e0ff */
[----:B------:R-:W-:Y:S01]  /*59b0*/  IMAD R33, R33, 0x3, RZ ;  /* 0x0000000321217824 */ /* 0x000fe200078e02ff */
[----:B------:R0:W2:Y:S02]  /*59c0*/  @P4 LDG.E.U8 R35, desc[UR8][R6.64] ;  /* 0x0000000806234981 */ /* 0x0000a4000c1e1100 */
[----:B------:R-:W-:Y:S02]  /*59d0*/  LEA.HI.X.SX32 R5, R32, R148, 0x1, P2 ;  /* 0x0000009420057211 */ /* 0x000fe400010f0eff */
[----:B------:R-:W1:Y:S01]  /*59e0*/  LDC R32, c[0x0][0x238] ;  /* 0x00008e00ff207b82 */ /* 0x000e620000000800 */
[----:B------:R-:W-:Y:S01]  /*59f0*/  PRMT R37, RZ, 0x7610, R37 ;  /* 0x00007610ff257816 */ /* 0x000fe20000000025 */
[----:B------:R-:W-:Y:S04]  /*5a00*/  STL [R1+0x190], R48 ;  /* 0x0001903001007387 */ /* 0x000fe80000100800 */
[----:B------:R4:W2:Y:S01]  /*5a10*/  @P0 LDG.E.U8 R36, desc[UR8][R4.64] ;  /* 0x0000000804240981 */ /* 0x0008a2000c1e1100 */
[----:B0-----:R-:W-:-:S02]  /*5a20*/  IADD3 R6, P1, R33, R3, RZ ;  /* 0x0000000321067210 */ /* 0x001fc40007f3e0ff */
[----:B------:R-:W-:Y:S01]  /*5a30*/  ISETP.GT.AND P2, PT, R0, 0x4, PT ;  /* 0x000000040000780c */ /* 0x000fe20003f44270 */
[----:B------:R-:W-:Y:S01]  /*5a40*/  STL [R1+0x18c], R49 ;  /* 0x00018c3101007387 */ /* 0x000fe20000100800 */
[----:B------:R-:W-:Y:S02]  /*5a50*/  LEA.HI.X.SX32 R7, R33, R148, 0x1, P1 ;  /* 0x0000009421077211 */ /* 0x000fe400008f0eff */
[----:B------:R-:W-:Y:S01]  /*5a60*/  PRMT R38, RZ, 0x7610, R38 ;  /* 0x00007610ff267816 */ /* 0x000fe20000000026 */
[----:B------:R-:W-:Y:S04]  /*5a70*/  STL [R1+0x188], R50 ;  /* 0x0001883201007387 */ /* 0x000fe80000100800 */
[----:B------:R0:W2:Y:S01]  /*5a80*/  @P3 LDG.E.U8 R37, desc[UR8][R6.64] ;  /* 0x0000000806253981 */ /* 0x0000a2000c1e1100 */
[----:B-1----:R-:W-:Y:S01]  /*5a90*/  IMAD.SHL.U32 R33, R32, 0x4, RZ ;  /* 0x0000000420217824 */ /* 0x002fe200078e00ff */
[----:B------:R-:W-:-:S02]  /*5aa0*/  ISETP.GT.AND P1, PT, R0, 0x5, PT ;  /* 0x000000050000780c */ /* 0x000fc40003f24270 */
[----:B------:R-:W-:Y:S02]  /*5ab0*/  STL [R1+0x184], R51 ;  /* 0x0001843301007387 */ /* 0x000fe40000100800 */
[CC--:B----4-:R-:W-:Y:S01]  /*5ac0*/  IADD3 R4, P0, R33.reuse, R3.reuse, RZ ;  /* 0x0000000321047210 */ /* 0x0d0fe20007f1e0ff */
[----:B------:R-:W-:Y:S01]  /*5ad0*/  IMAD R32, R32, 0x5, RZ ;  /* 0x0000000520207824 */ /* 0x000fe200078e02ff */
[----:B------:R-:W-:Y:S01]  /*5ae0*/  PRMT R39, RZ, 0x7610, R39 ;  /* 0x00007610ff277816 */ /* 0x000fe20000000027 */
[----:B------:R-:W-:Y:S01]  /*5af0*/  STL [R1+0x17c], R44 ;  /* 0x00017c2c01007387 */ /* 0x000fe20000100800 */
[-C--:B------:R-:W-:Y:S02]  /*5b00*/  LEA.HI.X.SX32 R5, R33, R148.reuse, 0x1, P0 ;  /* 0x0000009421057211 */ /* 0x080fe400000f0eff */
[----:B------:R-:W1:Y:S01]  /*5b10*/  LDC R33, c[0x0][0x238] ;  /* 0x00008e00ff217b82 */ /* 0x000e620000000800 */
[C---:B0-----:R-:W-:Y:S01]  /*5b20*/  IADD3 R6, P3, R32.reuse, R3, RZ ;  /* 0x0000000320067210 */ /* 0x041fe20007f7e0ff */
[----:B------:R-:W-:Y:S03]  /*5b30*/  STL [R1+0x178], R45 ;  /* 0x0001782d01007387 */ /* 0x000fe60000100800 */
[----:B------:R-:W-:Y:S01]  /*5b40*/  LEA.HI.X.SX32 R7, R32, R148, 0x1, P3 ;  /* 0x0000009420077211 */ /* 0x000fe200018f0eff */
[----:B------:R0:W4:Y:S01]  /*5b50*/  @P2 LDG.E.U8 R38, desc[UR8][R4.64] ;  /* 0x0000000804262981 */ /* 0x000122000c1e1100 */
[----:B------:R-:W-:-:S03]  /*5b60*/  ISETP.GT.AND P0, PT, R0, 0x6, PT ;  /* 0x000000060000780c */ /* 0x000fc60003f04270 */
[----:B------:R0:W4:Y:S01]  /*5b70*/  @P1 LDG.E.U8 R39, desc[UR8][R6.64] ;  /* 0x0000000806271981 */ /* 0x000122000c1e1100 */
[----:B------:R-:W-:Y:S02]  /*5b80*/  PRMT R40, RZ, 0x7610, R40 ;  /* 0x00007610ff287816 */ /* 0x000fe40000000028 */
[----:B------:R-:W-:Y:S01]  /*5b90*/  PRMT R41, RZ, 0x7610, R41 ;  /* 0x00007610ff297816 */ /* 0x000fe20000000029 */
[----:B------:R0:W-:Y:S01]  /*5ba0*/  STL [R1+0x174], R46 ;  /* 0x0001742e01007387 */ /* 0x0001e20000100800 */
[----:B-1----:R-:W-:Y:S01]  /*5bb0*/  IMAD R32, R33, 0x6, RZ ;  /* 0x0000000621207824 */ /* 0x002fe200078e02ff */
[C---:B------:R-:W-:Y:S02]  /*5bc0*/  ISETP.GT.AND P2, PT, R0.reuse, 0x7, PT ;  /* 0x000000070000780c */ /* 0x040fe40003f44270 */
[----:B------:R-:W-:Y:S02]  /*5bd0*/  ISETP.GT.AND P1, PT, R0, 0x8, PT ;  /* 0x000000080000780c */ /* 0x000fe40003f24270 */
[----:B------:R-:W-:-:S02]  /*5be0*/  PRMT R42, RZ, 0x7610, R42 ;  /* 0x00007610ff2a7816 */ /* 0x000fc4000000002a */
[----:B------:R-:W-:Y:S02]  /*5bf0*/  PRMT R43, RZ, 0x7610, R43 ;  /* 0x00007610ff2b7816 */ /* 0x000fe4000000002b */
[----:B------:R-:W-:Y:S02]  /*5c00*/  PRMT R150, RZ, 0x7610, R150 ;  /* 0x00007610ff967816 */ /* 0x000fe40000000096 */
[----:B------:R-:W-:Y:S02]  /*5c10*/  PRMT R151, RZ, 0x7610, R151 ;  /* 0x00007610ff977816 */ /* 0x000fe40000000097 */
[----:B------:R-:W-:Y:S02]  /*5c20*/  PRMT R152, RZ, 0x7610, R152 ;  /* 0x00007610ff987816 */ /* 0x000fe40000000098 */
[----:B------:R-:W-:Y:S02]  /*5c30*/  PRMT R153, RZ, 0x7610, R153 ;  /* 0x00007610ff997816 */ /* 0x000fe40000000099 */
        /* <DEDUP_REMOVED lines=14> */
[----:B------:R-:W-:Y:S01]  /*5d20*/  PRMT R169, RZ, 0x7610, R169 ;  /* 0x00007610ffa97816 */ /* 0x000fe200000000a9 */
[----:B0-----:R-:W-:Y:S01]  /*5d30*/  IMAD R46, R174, 0xf, RZ ;  /* 0x0000000fae2e7824 */ /* 0x001fe200078e02ff */
[----:B------:R-:W-:Y:S02]  /*5d40*/  IADD3 R4, P4, R32, R3, RZ ;  /* 0x0000000320047210 */ /* 0x000fe40007f9e0ff */
[----:B------:R-:W-:Y:S02]  /*5d50*/  ISETP.GT.AND P5, PT, R0, 0x1f, PT ;  /* 0x0000001f0000780c */ /* 0x000fe40003fa4270 */
[----:B------:R-:W-:Y:S02]  /*5d60*/  PRMT R171, RZ, 0x7610, R171 ;  /* 0x00007610ffab7816 */ /* 0x000fe400000000ab */
[----:B------:R-:W-:-:S02]  /*5d70*/  PRMT R172, RZ, 0x7610, R172 ;  /* 0x00007610ffac7816 */ /* 0x000fc400000000ac */
[----:B------:R-:W-:Y:S01]  /*5d80*/  PRMT R173, RZ, 0x7610, R173 ;  /* 0x00007610ffad7816 */ /* 0x000fe200000000ad */
[----:B------:R-:W0:Y:S01]  /*5d90*/  S2R R175, SR_TID.X ;  /* 0x0000000000af7919 */ /* 0x000e220000002100 */
[-C--:B------:R-:W-:Y:S02]  /*5da0*/  LEA.HI.X.SX32 R5, R32, R148.reuse, 0x1, P4 ;  /* 0x0000009420057211 */ /* 0x080fe400020f0eff */
[----:B------:R-:W1:Y:S01]  /*5db0*/  LDC R32, c[0x0][0x238] ;  /* 0x00008e00ff207b82 */ /* 0x000e620000000800 */
[----:B------:R-:W-:Y:S01]  /*5dc0*/  IMAD R33, R33, 0x7, RZ ;  /* 0x0000000721217824 */ /* 0x000fe200078e02ff */
[----:B------:R-:W-:Y:S04]  /*5dd0*/  STL [R1+0x170], R47 ;  /* 0x0001702f01007387 */ /* 0x000fe80000100800 */
[C---:B------:R-:W-:Y:S01]  /*5de0*/  IADD3 R6, P3, R33.reuse, R3, RZ ;  /* 0x0000000321067210 */ /* 0x040fe20007f7e0ff */
[----:B------:R1:W4:Y:S03]  /*5df0*/  @P0 LDG.E.U8 R40, desc[UR8][R4.64] ;  /* 0x0000000804280981 */ /* 0x000326000c1e1100 */
[----:B------:R-:W-:Y:S01]  /*5e00*/  LEA.HI.X.SX32 R7, R33, R148, 0x1, P3 ;  /* 0x0000009421077211 */ /* 0x000fe200018f0eff */
[----:B-----5:R-:W-:Y:S04]  /*5e10*/  STL [R1+0xd8], R158 ;  /* 0x0000d89e01007387 */ /* 0x020fe80000100800 */
[----:B------:R0:W4:Y:S01]  /*5e20*/  @P2 LDG.E.U8 R41, desc[UR8][R6.64] ;  /* 0x0000000806292981 */ /* 0x000122000c1e1100 */
[----:B-1----:R-:W-:-:S05]  /*5e30*/  IMAD.SHL.U32 R33, R32, 0x8, RZ ;  /* 0x0000000820217824 */ /* 0x002fca00078e00ff */
[----:B------:R-:W-:-:S04]  /*5e40*/  IADD3 R4, P4, R33, R3, RZ ;  /* 0x0000000321047210 */ /* 0x000fc80007f9e0ff */
[----:B------:R-:W-:Y:S02]  /*5e50*/  LEA.HI.X.SX32 R5, R33, R148, 0x1, P4 ;  /* 0x0000009421057211 */ /* 0x000fe400020f0eff */
[----:B------:R-:W1:Y:S01]  /*5e60*/  LDC R33, c[0x0][0x238] ;  /* 0x00008e00ff217b82 */ /* 0x000e620000000800 */
[----:B------:R-:W-:Y:S02]  /*5e70*/  IMAD R32, R32, 0x9, RZ ;  /* 0x0000000920207824 */ /* 0x000fe400078e02ff */
[----:B------:R1:W4:Y:S03]  /*5e80*/  @P1 LDG.E.U8 R42, desc[UR8][R4.64] ;  /* 0x00000008042a1981 */ /* 0x000326000c1e1100 */
[----:B0-----:R-:W-:-:S04]  /*5e90*/  IADD3 R6, P3, R32, R3, RZ ;  /* 0x0000000320067210 */ /* 0x001fc80007f7e0ff */
[----:B------:R-:W-:Y:S01]  /*5ea0*/  LEA.HI.X.SX32 R7, R32, R148, 0x1, P3 ;  /* 0x0000009420077211 */ /* 0x000fe200018f0eff */
[----:B-1----:R-:W-:-:S05]  /*5eb0*/  IMAD R32, R33, 0xa, RZ ;  /* 0x0000000a21207824 */ /* 0x002fca00078e02ff */
[----:B------:R-:W-:-:S04]  /*5ec0*/  IADD3 R4, P4, R32, R3, RZ ;  /* 0x0000000320047210 */ /* 0x000fc80007f9e0ff */
[----:B------:R-:W-:Y:S02]  /*5ed0*/  LEA.HI.X.SX32 R5, R32, R148, 0x1, P4 ;  /* 0x0000009420057211 */ /* 0x000fe400020f0eff */
[----:B------:R-:W0:Y:S01]  /*5ee0*/  LDC R32, c[0x0][0x238] ;  /* 0x00008e00ff207b82 */ /* 0x000e220000000800 */
[C---:B------:R-:W-:Y:S01]  /*5ef0*/  ISETP.GT.AND P0, PT, R0.reuse, 0x9, PT ;  /* 0x000000090000780c */ /* 0x040fe20003f04270 */
[----:B------:R-:W-:Y:S01]  /*5f00*/  IMAD R33, R33, 0xb, RZ ;  /* 0x0000000b21217824 */ /* 0x000fe200078e02ff */
[----:B------:R-:W-:-:S11]  /*5f10*/  ISETP.GT.AND P2, PT, R0, 0xa, PT ;  /* 0x0000000a0000780c */ /* 0x000fd60003f44270 */
[----:B------:R1:W4:Y:S04]  /*5f20*/  @P0 LDG.E.U8 R43, desc[UR8][R6.64] ;  /* 0x00000008062b0981 */ /* 0x000328000c1e1100 */
[----:B------:R3:W4:Y:S01]  /*5f30*/  @P2 LDG.E.U8 R150, desc[UR8][R4.64] ;  /* 0x0000000804962981 */ /* 0x000722000c1e1100 */
[----:B-1----:R-:W-:-:S04]  /*5f40*/  IADD3 R6, P3, R33, R3, RZ ;  /* 0x0000000321067210 */ /* 0x002fc80007f7e0ff */
[----:B------:R-:W-:Y:S01]  /*5f50*/  LEA.HI.X.SX32 R7, R33, R148, 0x1, P3 ;  /* 0x0000009421077211 */ /* 0x000fe200018f0eff */
[----:B0-----:R-:W-:-:S05]  /*5f60*/  IMAD R33, R32, 0xc, RZ ;  /* 0x0000000c20217824 */ /* 0x001fca00078e02ff */
[----:B---3--:R-:W-:-:S04]  /*5f70*/  IADD3 R4, P4, R33, R3, RZ ;  /* 0x0000000321047210 */ /* 0x008fc80007f9e0ff */
[----:B------:R-:W-:Y:S02]  /*5f80*/  LEA.HI.X.SX32 R5, R33, R148, 0x1, P4 ;  /* 0x0000009421057211 */ /* 0x000fe400020f0eff */
[----:B------:R-:W0:Y:S01]  /*5f90*/  LDC R33, c[0x0][0x238] ;  /* 0x00008e00ff217b82 */ /* 0x000e220000000800 */
[----:B------:R-:W-:Y:S01]  /*5fa0*/  ISETP.GT.AND P1, PT, R0, 0xb, PT ;  /* 0x0000000b0000780c */ /* 0x000fe20003f24270 */
[----:B------:R-:W-:Y:S01]  /*5fb0*/  IMAD R32, R32, 0xd, RZ ;  /* 0x0000000d20207824 */ /* 0x000fe200078e02ff */
[----:B------:R-:W-:-:S11]  /*5fc0*/  ISETP.GT.AND P0, PT, R0, 0xc, PT ;  /* 0x0000000c0000780c */ /* 0x000fd60003f04270 */
[----:B------:R1:W3:Y:S04]  /*5fd0*/  @P1 LDG.E.U8 R151, desc[UR8][R6.64] ;  /* 0x0000000806971981 */ /* 0x0002e8000c1e1100 */
[----:B------:R2:W3:Y:S01]  /*5fe0*/  @P0 LDG.E.U8 R152, desc[UR8][R4.64] ;  /* 0x0000000804980981 */ /* 0x0004e2000c1e1100 */
[----:B-1----:R-:W-:-:S04]  /*5ff0*/  IADD3 R6, P3, R32, R3, RZ ;  /* 0x0000000320067210 */ /* 0x002fc80007f7e0ff */
[----:B------:R-:W-:Y:S01]  /*6000*/  LEA.HI.X.SX32 R7, R32, R148, 0x1, P3 ;  /* 0x0000009420077211 */ /* 0x000fe200018f0eff */
[----:B0-----:R-:W-:-:S05]  /*6010*/  IMAD R32, R33, 0xe, RZ ;  /* 0x0000000e21207824 */ /* 0x001fca00078e02ff */
[----:B--2---:R-:W-:-:S04]  /*6020*/  IADD3 R4, P4, R32, R3, RZ ;  /* 0x0000000320047210 */ /* 0x004fc80007f9e0ff */
[----:B------:R-:W-:Y:S02]  /*6030*/  LEA.HI.X.SX32 R5, R32, R148, 0x1, P4 ;  /* 0x0000009420057211 */ /* 0x000fe400020f0eff */
[----:B------:R-:W0:Y:S01]  /*6040*/  LDC R32, c[0x0][0x238] ;  /* 0x00008e00ff207b82 */ /* 0x000e220000000800 */
[C---:B------:R-:W-:Y:S01]  /*6050*/  ISETP.GT.AND P2, PT, R0.reuse, 0xd, PT ;  /* 0x0000000d0000780c */ /* 0x040fe20003f44270 */
[----:B------:R-:W-:Y:S01]  /*6060*/  IMAD.SHL.U32 R33, R33, 0x10, RZ ;  /* 0x0000001021217824 */ /* 0x000fe200078e00ff */
[----:B------:R-:W-:-:S11]  /*6070*/  ISETP.GT.AND P1, PT, R0, 0xe, PT ;  /* 0x0000000e0000780c */ /* 0x000fd60003f24270 */
[----:B------:R1:W2:Y:S04]  /*6080*/  @P2 LDG.E.U8 R153, desc[UR8][R6.64] ;  /* 0x0000000806992981 */ /* 0x0002a8000c1e1100 */
[----:B------:R0:W2:Y:S01]  /*6090*/  @P1 LDG.E.U8 R154, desc[UR8][R4.64] ;  /* 0x00000008049a1981 */ /* 0x0000a2000c1e1100 */
[----:B-1----:R-:W-:-:S04]  /*60a0*/  IADD3 R6, P3, R33, R3, RZ ;  /* 0x0000000321067210 */ /* 0x002fc80007f7e0ff */
[----:B------:R-:W-:Y:S01]  /*60b0*/  LEA.HI.X.SX32 R7, R33, R148, 0x1, P3 ;  /* 0x0000009421077211 */ /* 0x000fe200018f0eff */
[----:B0-----:R-:W-:-:S05]  /*60c0*/  IMAD R33, R32, 0x11, RZ ;  /* 0x0000001120217824 */ /* 0x001fca00078e02ff */
[----:B------:R-:W-:-:S04]  /*60d0*/  IADD3 R4, P4, R33, R3, RZ ;  /* 0x0000000321047210 */ /* 0x000fc80007f9e0ff */
[----:B------:R-:W-:Y:S02]  /*60e0*/  LEA.HI.X.SX32 R5, R33, R148, 0x1, P4 ;  /* 0x0000009421057211 */ /* 0x000fe400020f0eff */
[----:B------:R-:W0:Y:S01]  /*60f0*/  LDC R33, c[0x0][0x238] ;  /* 0x00008e00ff217b82 */ /* 0x000e220000000800 */
[----:B------:R-:W-:Y:S01]  /*6100*/  ISETP.GT.AND P0, PT, R0, 0x10, PT ;  /* 0x000000100000780c */ /* 0x000fe20003f04270 */
[----:B------:R-:W-:Y:S01]  /*6110*/  IMAD R32, R32, 0x12, RZ ;  /* 0x0000001220207824 */ /* 0x000fe200078e02ff */
[----:B------:R-:W-:-:S11]  /*6120*/  ISETP.GT.AND P2, PT, R0, 0x11, PT ;  /* 0x000000110000780c */ /* 0x000fd60003f44270 */
[----:B------:R1:W4:Y:S04]  /*6130*/  @P0 LDG.E.U8 R155, desc[UR8][R6.64] ;  /* 0x00000008069b0981 */ /* 0x000328000c1e1100 */
[----:B------:R0:W3:Y:S01]  /*6140*/  @P2 LDG.E.U8 R156, desc[UR8][R4.64] ;  /* 0x00000008049c2981 */ /* 0x0000e2000c1e1100 */
[----:B-1----:R-:W-:-:S04]  /*6150*/  IADD3 R6, P3, R32, R3, RZ ;  /* 0x0000000320067210 */ /* 0x002fc80007f7e0ff */
[----:B------:R-:W-:Y:S01]  /*6160*/  LEA.HI.X.SX32 R7, R32, R148, 0x1, P3 ;  /* 0x0000009420077211 */ /* 0x000fe200018f0eff */
[----:B0-----:R-:W-:-:S05]  /*6170*/  IMAD R32, R33, 0x13, RZ ;  /* 0x0000001321207824 */ /* 0x001fca00078e02ff */
[----:B------:R-:W-:-:S04]  /*6180*/  IADD3 R4, P4, R32, R3, RZ ;  /* 0x0000000320047210 */ /* 0x000fc80007f9e0ff */
[----:B------:R-:W-:Y:S02]  /*6190*/  LEA.HI.X.SX32 R5, R32, R148, 0x1, P4 ;  /* 0x0000009420057211 */ /* 0x000fe400020f0eff */
[----:B------:R-:W0:Y:S01]  /*61a0*/  LDC R32, c[0x0][0x238] ;  /* 0x00008e00ff207b82 */ /* 0x000e220000000800 */
[C---:B------:R-:W-:Y:S01]  /*61b0*/  ISETP.GT.AND P1, PT, R0.reuse, 0x12, PT ;  /* 0x000000120000780c */ /* 0x040fe20003f24270 */
[----:B------:R-:W-:Y:S01]  /*61c0*/  IMAD R33, R33, 0x14, RZ ;  /* 0x0000001421217824 */ /* 0x000fe200078e02ff */
        /* <DEDUP_REMOVED lines=33> */
[C---:B------:R-:W-:Y:S02]  /*63e0*/  ISETP.GT.AND P0, PT, R0.reuse, 0x19, PT ;  /* 0x000000190000780c */ /* 0x040fe40003f04270 */
[----:B------:R-:W-:-:S09]  /*63f0*/  ISETP.GT.AND P2, PT, R0, 0x1a, PT ;  /* 0x0000001a0000780c */ /* 0x000fd20003f44270 */
[----:B------:R1:W2:Y:S01]  /*6400*/  @P1 LDG.E.U8 R165, desc[UR8][R6.64] ;  /* 0x0000000806a51981 */ /* 0x0002a2000c1e1100 */
[----:B------:R-:W-:-:S03]  /*6410*/  ISETP.GT.AND P4, PT, R0, 0x1d, PT ;  /* 0x0000001d0000780c */ /* 0x000fc60003f84270 */
[----:B------:R0:W2:Y:S01]  /*6420*/  @P0 LDG.E.U8 R166, desc[UR8][R4.64] ;  /* 0x0000000804a60981 */ /* 0x0000a2000c1e1100 */
[----:B-1----:R-:W-:-:S04]  /*6430*/  IADD3 R6, P3, R32, R3, RZ ;  /* 0x0000000320067210 */ /* 0x002fc80007f7e0ff */
[-C--:B------:R-:W-:Y:S01]  /*6440*/  LEA.HI.X.SX32 R7, R32, R148.reuse, 0x1, P3 ;  /* 0x0000009420077211 */ /* 0x080fe200018f0eff */
[C---:B0-----:R-:W-:Y:S01]  /*6450*/  IMAD R32, R33.reuse, 0x1b, RZ ;  /* 0x0000001b21207824 */ /* 0x041fe200078e02ff */
[----:B------:R-:W-:Y:S01]  /*6460*/  ISETP.GT.AND P3, PT, R0, 0x1c, PT ;  /* 0x0000001c0000780c */ /* 0x000fe20003f64270 */
[C---:B------:R-:W-:Y:S02]  /*6470*/  IMAD R45, R33.reuse, 0x1c, RZ ;  /* 0x0000001c212d7824 */ /* 0x040fe400078e02ff */
[----:B------:R-:W-:Y:S01]  /*6480*/  IMAD R44, R33, 0x1d, RZ ;  /* 0x0000001d212c7824 */ /* 0x000fe200078e02ff */
[----:B------:R-:W-:Y:S01]  /*6490*/  IADD3 R4, P0, R32, R3, RZ ;  /* 0x0000000320047210 */ /* 0x000fe20007f1e0ff */
[----:B------:R0:W2:Y:S01]  /*64a0*/  @P2 LDG.E.U8 R167, desc[UR8][R6.64] ;  /* 0x0000000806a72981 */ /* 0x0000a2000c1e1100 */
[----:B------:R-:W-:Y:S02]  /*64b0*/  ISETP.GT.AND P1, PT, R0, 0x1b, PT ;  /* 0x0000001b0000780c */ /* 0x000fe40003f24270 */
[----:B------:R-:W-:-:S02]  /*64c0*/  LEA.HI.X.SX32 R5, R32, R148, 0x1, P0 ;  /* 0x0000009420057211 */ /* 0x000fc400000f0eff */
[CC--:B------:R-:W-:Y:S02]  /*64d0*/  IADD3 R32, P0, R44.reuse, R3.reuse, RZ ;  /* 0x000000032c207210 */ /* 0x0c0fe40007f1e0ff */
[C---:B0-----:R-:W-:Y:S02]  /*64e0*/  IADD3 R6, P2, R45.reuse, R3, RZ ;  /* 0x000000032d067210 */ /* 0x041fe40007f5e0ff */
[-C--:B------:R-:W-:Y:S02]  /*64f0*/  LEA.HI.X.SX32 R33, R44, R148.reuse, 0x1, P0 ;  /* 0x000000942c217211 */ /* 0x080fe400000f0eff */
[----:B------:R-:W-:Y:S01]  /*6500*/  LEA.HI.X.SX32 R7, R45, R148, 0x1, P2 ;  /* 0x000000942d077211 */ /* 0x000fe200010f0eff */
[C---:B------:R-:W-:Y:S02]  /*6510*/  IMAD R45, R174.reuse, 0x1e, RZ ;  /* 0x0000001eae2d7824 */ /* 0x040fe400078e02ff */
[----:B------:R0:W2:Y:S01]  /*6520*/  @P1 LDG.E.U8 R169, desc[UR8][R4.64] ;  /* 0x0000000804a91981 */ /* 0x0000a2000c1e1100 */
[----:B------:R-:W-:-:S03]  /*6530*/  IMAD R44, R174, 0x1f, RZ ;  /* 0x0000001fae2c7824 */ /* 0x000fc600078e02ff */
[----:B------:R1:W2:Y:S01]  /*6540*/  @P3 LDG.E.U8 R168, desc[UR8][R6.64] ;  /* 0x0000000806a83981 */ /* 0x0002a2000c1e1100 */
[----:B------:R-:W-:-:S03]  /*6550*/  ISETP.GT.AND P3, PT, R0, 0xf, PT ;  /* 0x0000000f0000780c */ /* 0x000fc60003f64270 */
[----:B------:R4:W2:Y:S01]  /*6560*/  @P4 LDG.E.U8 R170, desc[UR8][R32.64] ;  /* 0x0000000820aa4981 */ /* 0x0008a2000c1e1100 */
[----:B------:R-:W-:Y:S02]  /*6570*/  ISETP.GT.AND P4, PT, R0, 0x1e, PT ;  /* 0x0000001e0000780c */ /* 0x000fe40003f84270 */
[CC--:B0-----:R-:W-:Y:S02]  /*6580*/  IADD3 R4, P2, R46.reuse, R3.reuse, RZ ;  /* 0x000000032e047210 */ /* 0x0c1fe40007f5e0ff */
[CC--:B-1----:R-:W-:Y:S02]  /*6590*/  IADD3 R6, P1, R45.reuse, R3.reuse, RZ ;  /* 0x000000032d067210 */ /* 0x0c2fe40007f3e0ff */
[-C--:B------:R-:W-:Y:S02]  /*65a0*/  LEA.HI.X.SX32 R5, R46, R148.reuse, 0x1, P2 ;  /* 0x000000942e057211 */ /* 0x080fe400010f0eff */
[C---:B----4-:R-:W-:Y:S02]  /*65b0*/  IADD3 R32, P0, R44.reuse, R3, RZ ;  /* 0x000000032c207210 */ /* 0x050fe40007f1e0ff */
[-C--:B------:R-:W-:Y:S01]  /*65c0*/  LEA.HI.X.SX32 R7, R45, R148.reuse, 0x1, P1 ;  /* 0x000000942d077211 */ /* 0x080fe200008f0eff */
[----:B------:R-:W4:Y:S01]  /*65d0*/  @P3 LDG.E.U8 R171, desc[UR8][R4.64] ;  /* 0x0000000804ab3981 */ /* 0x000f22000c1e1100 */
[----:B------:R-:W-:-:S03]  /*65e0*/  LEA.HI.X.SX32 R33, R44, R148, 0x1, P0 ;  /* 0x000000942c217211 */ /* 0x000fc600000f0eff */
[----:B------:R-:W4:Y:S04]  /*65f0*/  @P4 LDG.E.U8 R172, desc[UR8][R6.64] ;  /* 0x0000000806ac4981 */ /* 0x000f28000c1e1100 */
[----:B------:R-:W4:Y:S01]  /*6600*/  @P5 LDG.E.U8 R173, desc[UR8][R32.64] ;  /* 0x0000000820ad5981 */ /* 0x000f22000c1e1100 */
[----:B------:R-:W0:Y:S01]  /*6610*/  S2R R174, SR_TID.X ;  /* 0x0000000000ae7919 */ /* 0x000e220000002100 */
[----:B------:R-:W1:Y:S01]  /*6620*/  S2R R44, SR_TID.X ;  /* 0x00000000002c7919 */ /* 0x000e620000002100 */
[----:B0-----:R-:W-:-:S04]  /*6630*/  LOP3.LUT R174, R174, 0x3f, RZ, 0xc0, !PT ;  /* 0x0000003faeae7812 */ /* 0x001fc800078ec0ff */
[----:B------:R-:W-:Y:S02]  /*6640*/  LOP3.LUT R45, R174, 0x8, RZ, 0x3c, !PT ;  /* 0x00000008ae2d7812 */ /* 0x000fe400078e3cff */
[----:B------:R-:W0:Y:S01]  /*6650*/  S2R R174, SR_TID.X ;  /* 0x0000000000ae7919 */ /* 0x000e220000002100 */
[----:B-1----:R-:W-:Y:S01]  /*6660*/  LOP3.LUT R44, R44, 0x3f, RZ, 0xc0, !PT ;  /* 0x0000003f2c2c7812 */ /* 0x002fe200078ec0ff */
[----:B------:R-:W-:Y:S01]  /*6670*/  BAR.SYNC.DEFER_BLOCKING 0x0 ;  /* 0x0000000000007b1d */ /* 0x000fe20000010000 */
[----:B------:R-:W-:-:S05]  /*6680*/  LOP3.LUT R175, R175, 0x3f, RZ, 0xc0, !PT ;  /* 0x0000003fafaf7812 */ /* 0x000fca00078ec0ff */
[----:B------:R1:W-:Y:S04]  /*6690*/  STL [R1+0xe4], R3 ;  /* 0x0000e40301007387 */ /* 0x0003e80000100800 */
[----:B------:R-:W-:Y:S04]  /*66a0*/  STS.U8 [R44+UR6], R34 ;  /* 0x000000222c007988 */ /* 0x000fe80008000006 */
[----:B------:R-:W-:Y:S04]  /*66b0*/  STS.U8 [R44+UR6+0x40], R35 ;  /* 0x000040232c007988 */ /* 0x000fe80008000006 */
[----:B------:R-:W-:Y:S04]  /*66c0*/  STS.U8 [R44+UR6+0x400], R155 ;  /* 0x0004009b2c007988 */ /* 0x000fe80008000006 */
[----:B---3--:R-:W-:Y:S04]  /*66d0*/  STS.U8 [R44+UR6+0x440], R156 ;  /* 0x0004409c2c007988 */ /* 0x008fe80008000006 */
[----:B------:R-:W-:Y:S04]  /*66e0*/  STS.U8 [R45+UR6+0x80], R36 ;  /* 0x000080242d007988 */ /* 0x000fe80008000006 */
[----:B------:R-:W-:Y:S01]  /*66f0*/  STS.U8 [R45+UR6+0xc0], R37 ;  /* 0x0000c0252d007988 */ /* 0x000fe20008000006 */
[----:B-1----:R-:W-:-:S02]  /*6700*/  LOP3.LUT R3, R175, 0x20, RZ, 0x3c, !PT ;  /* 0x00000020af037812 */ /* 0x002fc400078e3cff */
[----:B0-----:R-:W-:Y:S01]  /*6710*/  LOP3.LUT R174, R174, 0x3f, RZ, 0xc0, !PT ;  /* 0x0000003faeae7812 */ /* 0x001fe200078ec0ff */
[----:B--2---:R-:W-:Y:S04]  /*6720*/  STS.U8 [R45+UR6+0x480], R157 ;  /* 0x0004809d2d007988 */ /* 0x004fe80008000006 */
[----:B------:R0:W-:Y:S04]  /*6730*/  STS.U8 [R45+UR6+0x4c0], R160 ;  /* 0x0004c0a02d007988 */ /* 0x0001e80008000006 */
[----:B------:R-:W-:Y:S01]  /*6740*/  STS.U8 [R177+UR6+0x100], R38 ;  /* 0x00010026b1007988 */ /* 0x000fe20008000006 */
[----:B0-----:R-:W-:-:S03]  /*6750*/  LOP3.LUT R45, R175, 0x18, RZ, 0x3c, !PT ;  /* 0x00000018af2d7812 */ /* 0x001fc600078e3cff */
[----:B------:R-:W-:Y:S04]  /*6760*/  STS.U8 [R177+UR6+0x140], R39 ;  /* 0x00014027b1007988 */ /* 0x000fe80008000006 */
[----:B------:R-:W-:Y:S04]  /*6770*/  STS.U8 [R177+UR6+0x500], R161 ;  /* 0x000500a1b1007988 */ /* 0x000fe80008000006 */
[----:B------:R-:W-:Y:S04]  /*6780*/  STS.U8 [R177+UR6+0x540], R162 ;  /* 0x000540a2b1007988 */ /* 0x000fe80008000006 */
[----:B------:R-:W-:Y:S04]  /*6790*/  STS.U8 [R45+UR6+0x180], R40 ;  /* 0x000180282d007988 */ /* 0x000fe80008000006 */
[----:B------:R-:W-:Y:S04]  /*67a0*/  STS.U8 [R45+UR6+0x1c0], R41 ;  /* 0x0001c0292d007988 */ /* 0x000fe80008000006 */
[----:B------:R-:W-:Y:S04]  /*67b0*/  STS.U8 [R45+UR6+0x580], R163 ;  /* 0x000580a32d007988 */ /* 0x000fe80008000006 */
[----:B------:R0:W-:Y:S04]  /*67c0*/  STS.U8 [R45+UR6+0x5c0], R164 ;  /* 0x0005c0a42d007988 */ /* 0x0001e80008000006 */
[----:B------:R-:W-:Y:S04]  /*67d0*/  STS.U8 [R3+UR6+0x200], R42 ;  /* 0x0002002a03007988 */ /* 0x000fe80008000006 */
[----:B------:R-:W-:Y:S01]  /*67e0*/  STS.U8 [R3+UR6+0x240], R43 ;  /* 0x0002402b03007988 */ /* 0x000fe20008000006 */
[----:B0-----:R-:W-:-:S03]  /*67f0*/  LOP3.LUT R45, R174, 0x28, RZ, 0x3c, !PT ;  /* 0x00000028ae2d7812 */ /* 0x001fc600078e3cff */
[----:B------:R-:W-:Y:S04]  /*6800*/  STS.U8 [R3+UR6+0x600], R165 ;  /* 0x000600a503007988 */ /* 0x000fe80008000006 */
[----:B------:R0:W-:Y:S04]  /*6810*/  STS.U8 [R3+UR6+0x640], R166 ;  /* 0x000640a603007988 */ /* 0x0001e80008000006 */
[----:B------:R-:W-:Y:S04]  /*6820*/  STS.U8 [R45+UR6+0x280], R150 ;  /* 0x000280962d007988 */ /* 0x000fe80008000006 */
[----:B------:R-:W-:Y:S01]  /*6830*/  STS.U8 [R45+UR6+0x2c0], R151 ;  /* 0x0002c0972d007988 */ /* 0x000fe20008000006 */
[----:B0-----:R-:W-:-:S03]  /*6840*/  LOP3.LUT R3, R174, 0x30, RZ, 0x3c, !PT ;  /* 0x00000030ae037812 */ /* 0x001fc600078e3cff */
[----:B------:R-:W-:Y:S04]  /*6850*/  STS.U8 [R45+UR6+0x680], R167 ;  /* 0x000680a72d007988 */ /* 0x000fe80008000006 */
[----:B------:R-:W-:Y:S04]  /*6860*/  STS.U8 [R45+UR6+0x6c0], R169 ;  /* 0x0006c0a92d007988 */ /* 0x000fe80008000006 */
[----:B------:R-:W-:Y:S04]  /*6870*/  STS.U8 [R3+UR6+0x300], R152 ;  /* 0x0003009803007988 */ /* 0x000fe80008000006 */
[----:B------:R-:W-:Y:S04]  /*6880*/  STS.U8 [R3+UR6+0x340], R153 ;  /* 0x0003409903007988 */ /* 0x000fe80008000006 */
[----:B------:R-:W-:Y:S04]  /*6890*/  STS.U8 [R3+UR6+0x700], R168 ;  /* 0x000700a803007988 */ /* 0x000fe80008000006 */
[----:B------:R0:W-:Y:S02]  /*68a0*/  STS.U8 [R3+UR6+0x740], R170 ;  /* 0x000740aa03007988 */ /* 0x0001e40008000006 */
[----:B0-----:R-:W-:-:S05]  /*68b0*/  LOP3.LUT R3, R44, 0x38, RZ, 0x3c, !PT ;  /* 0x000000382c037812 */ /* 0x001fca00078e3cff */
[----:B------:R-:W-:Y:S04]  /*68c0*/  STS.U8 [R3+UR6+0x380], R154 ;  /* 0x0003809a03007988 */ /* 0x000fe80008000006 */
[----:B----4-:R-:W-:Y:S04]  /*68d0*/  STS.U8 [R3+UR6+0x3c0], R171 ;  /* 0x0003c0ab03007988 */ /* 0x010fe80008000006 */
[----:B------:R-:W-:Y:S04]  /*68e0*/  STS.U8 [R3+UR6+0x780], R172 ;  /* 0x000780ac03007988 */ /* 0x000fe80008000006 */
[----:B------:R0:W-:Y:S01]  /*68f0*/  STS.U8 [R3+UR6+0x7c0], R173 ;  /* 0x0007c0ad03007988 */ /* 0x0001e20008000006 */
[----:B------:R-:W-:Y:S01]  /*6900*/  BAR.SYNC.DEFER_BLOCKING 0x0 ;  /* 0x0000000000007b1d */ /* 0x000fe20000010000 */
[----:B------:R-:W-:-:S02]  /*6910*/  ISETP.GE.AND P0, PT, R159, R0, PT ;  /* 0x000000009f00720c */ /* 0x000fc40003f06270 */
[----:B------:R-:W-:Y:S02]  /*6920*/  IADD3 R6, P1, R149, R181, RZ ;  /* 0x000000b595067210 */ /* 0x000fe40007f3e0ff */
[----:B------:R-:W-:Y:S02]  /*6930*/  SHF.R.S32.HI R44, RZ, 0x1f, R149 ;  /* 0x0000001fff2c7819 */ /* 0x000fe40000011495 */
[----:B------:R-:W-:-:S03]  /*6940*/  PRMT R163, RZ, 0x7610, R163 ;  /* 0x00007610ffa37816 */ /* 0x000fc600000000a3 */
[----:B------:R-:W-:Y:S01]  /*6950*/  IMAD.X R7, R44, 0x1, R180, P1 ;  /* 0x000000012c077824 */ /* 0x000fe200008e06b4 */
[----:B------:R-:W-:Y:S01]  /*6960*/  STL [R1+0xdc], R148 ;  /* 0x0000dc9401007387 */ /* 0x000fe20000100800 */
[----:B------:R-:W-:-:S03]  /*6970*/  PRMT R35, RZ, 0x7610, R35 ;  /* 0x00007610ff237816 */ /* 0x000fc60000000023 */
[----:B------:R1:W-:Y:S04]  /*6980*/  STL [R1+0x108], R0 ;  /* 0x0001080001007387 */ /* 0x0003e80000100800 */
[----:B------:R-:W-:Y:S04]  /*6990*/  STL [R1+0x10c], R181 ;  /* 0x00010cb501007387 */ /* 0x000fe80000100800 */
[----:B------:R2:W3:Y:S04]  /*69a0*/  @!P0 LDG.E.U8 R163, desc[UR8][R6.64] ;  /* 0x0000000806a38981 */ /* 0x0004e8000c1e1100 */
[----:B------:R-:W-:Y:S04]  /*69b0*/  STL [R1+0x110], R180 ;  /* 0x000110b401007387 */ /* 0x000fe80000100800 */
[----:B------:R-:W4:Y:S01]  /*69c0*/  LDL R46, [R1] ;  /* 0x00000000012e7983 */ /* 0x000f220000100800 */
[----:B--2---:R-:W-:-:S03]  /*69d0*/  IADD3 R6, P2, R149, R185, RZ ;  /* 0x000000b995067210 */ /* 0x004fc60007f5e0ff */
[----:B------:R-:W2:Y:S02]  /*69e0*/  LDL R45, [R1+0x4] ;  /* 0x00000400012d7983 */ /* 0x000ea40000100800 */
[----:B------:R-:W-:Y:S02]  /*69f0*/  IMAD.X R7, R44, 0x1, R184, P2 ;  /* 0x000000012c077824 */ /* 0x000fe400010e06b8 */
[----:B0-----:R-:W3:Y:S04]  /*6a00*/  LDL R3, [R1+0xc] ;  /* 0x00000c0001037983 */ /* 0x001ee80000100800 */
[----:B-1----:R-:W3:Y:S01]  /*6a10*/  LDL R0, [R1+0x28] ;  /* 0x0000280001007983 */ /* 0x002ee20000100800 */
[----:B------:R-:W-:-:S03]  /*6a20*/  IADD3 R32, P3, R149, R189, RZ ;  /* 0x000000bd95207210 */ /* 0x000fc60007f7e0ff */
[----:B------:R-:W3:Y:S04]  /*6a30*/  LDL.LU R148, [R1+0xac] ;  /* 0x0000ac0001947983 */ /* 0x000ee80000300800 */
[----:B------:R-:W3:Y:S04]  /*6a40*/  LDL.LU R158, [R1+0xc4] ;  /* 0x0000c400019e7983 */ /* 0x000ee80000300800 */
[----:B------:R-:W3:Y:S04]  /*6a50*/  LDL.LU R159, [R1+0xcc] ;  /* 0x0000cc00019f7983 */ /* 0x000ee80000300800 */
[----:B------:R-:W-:Y:S04]  /*6a60*/  STL [R1+0x114], R183 ;  /* 0x000114b701007387 */ /* 0x000fe80000100800 */
[----:B------:R0:W3:Y:S04]  /*6a70*/  @!P0 LDG.E.U8 R35, desc[UR8][R6.64] ;  /* 0x0000000806238981 */ /* 0x0000e8000c1e1100 */
[----:B------:R-:W-:Y:S01]  /*6a80*/  STL [R1+0x118], R185 ;  /* 0x000118b901007387 */ /* 0x000fe20000100800 */
[----:B------:R-:W-:-:S03]  /*6a90*/  IMAD.X R33, R44, 0x1, R188, P3 ;  /* 0x000000012c217824 */ /* 0x000fc600018e06bc */
[----:B------:R-:W-:Y:S01]  /*6aa0*/  STL [R1+0x11c], R189 ;  /* 0x00011cbd01007387 */ /* 0x000fe20000100800 */
[----:B0-----:R-:W-:-:S03]  /*6ab0*/  IADD3 R6, P2, R149, R220, RZ ;  /* 0x000000dc95067210 */ /* 0x001fc60007f5e0ff */
[----:B------:R-:W-:Y:S01]  /*6ac0*/  STL [R1+0x120], R182 ;  /* 0x000120b601007387 */ /* 0x000fe20000100800 */
[----:B------:R-:W-:-:S03]  /*6ad0*/  PRMT R38, RZ, 0x7610, R38 ;  /* 0x00007610ff267816 */ /* 0x000fc60000000026 */
[----:B------:R-:W-:Y:S01]  /*6ae0*/  STL [R1+0x124], R184 ;  /* 0x000124b801007387 */ /* 0x000fe20000100800 */
[----:B------:R-:W-:Y:S01]  /*6af0*/  IADD3 R40, P3, R149, R242, RZ ;  /* 0x000000f295287210 */ /* 0x000fe20007f7e0ff */
[C---:B------:R-:W-:Y:S02]  /*6b00*/  IMAD.X R7, R44.reuse, 0x1, R219, P2 ;  /* 0x000000012c077824 */ /* 0x040fe400010e06db */
[----:B------:R-:W-:Y:S04]  /*6b10*/  STL [R1+0x128], R188 ;  /* 0x000128bc01007387 */ /* 0x000fe80000100800 */
[----:B------:R-:W-:Y:S04]  /*6b20*/  STL [R1+0x12c], R215 ;  /* 0x00012cd701007387 */ /* 0x000fe80000100800 */
[----:B------:R-:W-:Y:S01]  /*6b30*/  STL [R1+0x130], R220 ;  /* 0x000130dc01007387 */ /* 0x000fe20000100800 */
[----:B------:R-:W-:-:S03]  /*6b40*/  IMAD.X R41, R44, 0x1, R241, P3 ;  /* 0x000000012c297824 */ /* 0x000fc600018e06f1 */
[----:B------:R-:W-:Y:S04]  /*6b50*/  STL [R1+0x134], R242 ;  /* 0x000134f201007387 */ /* 0x000fe80000100800 */
[----:B------:R-:W-:Y:S04]  /*6b60*/  STL [R1+0x138], R198 ;  /* 0x000138c601007387 */ /* 0x000fe80000100800 */
[----:B------:R-:W-:Y:S04]  /*6b70*/  STL [R1+0x13c], R219 ;  /* 0x00013cdb01007387 */ /* 0x000fe80000100800 */
[----:B------:R0:W-:Y:S04]  /*6b80*/  STL [R1+0x104], R241 ;  /* 0x000104f101007387 */ /* 0x0001e80000100800 */
[----:B------:R1:W3:Y:S01]  /*6b90*/  @!P0 LDG.E.U8 R38, desc[UR8][R6.64] ;  /* 0x0000000806268981 */ /* 0x0002e2000c1e1100 */
[----:B------:R-:W-:-:S02]  /*6ba0*/  PRMT R36, RZ, 0x7610, R36 ;  /* 0x00007610ff247816 */ /* 0x000fc40000000024 */
[----:B------:R-:W-:Y:S02]  /*6bb0*/  PRMT R157, RZ, 0x7610, R157 ;  /* 0x00007610ff9d7816 */ /* 0x000fe4000000009d */
[----:B------:R-:W-:Y:S01]  /*6bc0*/  PRMT R37, RZ, 0x7610, R37 ;  /* 0x00007610ff257816 */ /* 0x000fe20000000025 */
[----:B0-----:R-:W2:Y:S01]  /*6bd0*/  LDL.LU R241, [R1+0x8] ;  /* 0x0000080001f17983 */ /* 0x001ea20000300800 */
[----:B-1----:R-:W-:-:S03]  /*6be0*/  IADD3 R6, P2, R149, R249, RZ ;  /* 0x000000f995067210 */ /* 0x002fc60007f5e0ff */
[----:B------:R-:W-:Y:S04]  /*6bf0*/  STL [R1+0x140], R247 ;  /* 0x000140f701007387 */ /* 0x000fe80000100800 */
[----:B------:R-:W-:Y:S01]  /*6c00*/  STL [R1+0x144], R249 ;  /* 0x000144f901007387 */ /* 0x000fe20000100800 */
[----:B------:R-:W-:-:S03]  /*6c10*/  IMAD.X R7, R44, 0x1, R248, P2 ;  /* 0x000000012c077824 */ /* 0x000fc600010e06f8 */
[----:B------:R-:W-:Y:S04]  /*6c20*/  STL [R1+0x148], R251 ;  /* 0x000148fb01007387 */ /* 0x000fe80000100800 */
[----:B------:R-:W-:Y:S04]  /*6c30*/  STL [R1+0x14c], R243 ;  /* 0x00014cf301007387 */ /* 0x000fe80000100800 */
[----:B------:R0:W-:Y:S01]  /*6c40*/  STL [R1+0x100], R248 ;  /* 0x000100f801007387 */ /* 0x0001e20000100800 */
[----:B------:R-:W-:-:S03]  /*6c50*/  IADD3 R4, P1, R149, R183, RZ ;  /* 0x000000b795047210 */ /* 0x000fc60007f3e0ff */
[----:B------:R1:W3:Y:S01]  /*6c60*/  @!P0 LDG.E.U8 R157, desc[UR8][R32.64] ;  /* 0x00000008209d8981 */ /* 0x0002e2000c1e1100 */
[----:B------:R-:W-:Y:S02]  /*6c70*/  PRMT R168, RZ, 0x7610, R168 ;  /* 0x00007610ffa87816 */ /* 0x000fe400000000a8 */
[----:B------:R-:W-:Y:S02]  /*6c80*/  PRMT R34, RZ, 0x7610, R34 ;  /* 0x00007610ff227816 */ /* 0x000fe40000000022 */
[----:B------:R-:W-:Y:S01]  /*6c90*/  PRMT R160, RZ, 0x7610, R160 ;  /* 0x00007610ffa07816 */ /* 0x000fe200000000a0 */
[----:B0-----:R-:W3:Y:S01]  /*6ca0*/  LDL.LU R248, [R1+0x10] ;  /* 0x0000100001f87983 */ /* 0x001ee20000300800 */
[----:B------:R-:W-:Y:S01]  /*6cb0*/  IMAD.X R5, R44, 0x1, R182, P1 ;  /* 0x000000012c057824 */ /* 0x000fe200008e06b6 */
[----:B-1----:R-:W-:Y:S02]  /*6cc0*/  PRMT R32, RZ, 0x7610, R32 ;  /* 0x00007610ff207816 */ /* 0x002fe40000000020 */
[----:B------:R-:W3:Y:S04]  /*6cd0*/  @!P0 LDG.E.U8 R34, desc[UR8][R6.64] ;  /* 0x0000000806228981 */ /* 0x000ee8000c1e1100 */
[----:B------:R0:W3:Y:S04]  /*6ce0*/  @!P0 LDG.E.U8 R36, desc[UR8][R4.64] ;  /* 0x0000000804248981 */ /* 0x0000e8000c1e1100 */
[----:B------:R1:W3:Y:S01]  /*6cf0*/  @!P0 LDG.E.U8 R32, desc[UR8][R40.64] ;  /* 0x0000000828208981 */ /* 0x0002e2000c1e1100 */
        /* <DEDUP_REMOVED lines=30> */
[----:B------:R-:W-:Y:S01]  /*6ee0*/  PRMT R246, RZ, 0x7610, R246 ;  /* 0x00007610fff67816 */ /* 0x000fe200000000f6 */
[----:B------:R-:W3:Y:S01]  /*6ef0*/  S2R R177, SR_TID.X ;  /* 0x0000000000b17919 */ /* 0x000ee20000002100 */
[----:B0-----:R-:W-:-:S02]  /*6f00*/  IADD3 R4, P1, R149, R215, RZ ;  /* 0x000000d795047210 */ /* 0x001fc40007f3e0ff */
[----:B------:R-:W-:Y:S01]  /*6f10*/  PRMT R150, RZ, 0x7610, R150 ;  /* 0x00007610ff967816 */ /* 0x000fe20000000096 */
[----:B------:R-:W-:Y:S02]  /*6f20*/  LDS.U8 R231, [R2+UR6+0x8] ;  /* 0x0000080602e77984 */ /* 0x000fe40008000000 */
[----:B------:R-:W-:Y:S01]  /*6f30*/  IMAD.X R5, R44, 0x1, R198, P1 ;  /* 0x000000012c057824 */ /* 0x000fe200008e06c6 */
[----:B------:R-:W-:Y:S01]  /*6f40*/  PRMT R164, RZ, 0x7610, R164 ;  /* 0x00007610ffa47816 */ /* 0x000fe200000000a4 */
[----:B------:R-:W-:Y:S04]  /*6f50*/  LDS.U8 R232, [R2+UR6+0x48] ;  /* 0x0000480602e87984 */ /* 0x000fe80008000000 */
[----:B------:R0:W3:Y:S01]  /*6f60*/  @!P0 LDG.E.U8 R37, desc[UR8][R4.64] ;  /* 0x0000000804258981 */ /* 0x0000e2000c1e1100 */
[----:B-1----:R-:W-:-:S02]  /*6f70*/  IADD3 R40, P3, R149, R251, RZ ;  /* 0x000000fb95287210 */ /* 0x002fc40007f7e0ff */
[----:B------:R-:W-:Y:S01]  /*6f80*/  PRMT R169, RZ, 0x7610, R169 ;  /* 0x00007610ffa97816 */ /* 0x000fe200000000a9 */
[----:B------:R-:W-:Y:S01]  /*6f90*/  LDS.U8 R233, [R2+UR6+0x400] ;  /* 0x0004000602e97984 */ /* 0x000fe20008000000 */
[----:B------:R-:W-:Y:S02]  /*6fa0*/  PRMT R170, RZ, 0x7610, R170 ;  /* 0x00007610ffaa7816 */ /* 0x000fe400000000aa */
[----:B------:R-:W-:Y:S01]  /*6fb0*/  PRMT R42, RZ, 0x7610, R42 ;  /* 0x00007610ff2a7816 */ /* 0x000fe2000000002a */
[----:B------:R-:W-:Y:S01]  /*6fc0*/  LDS.U8 R234, [R2+UR6+0x440] ;  /* 0x0004400602ea7984 */ /* 0x000fe20008000000 */
[----:B0-----:R-:W-:Y:S02]  /*6fd0*/  IADD3 R4, P1, R149, R247, RZ ;  /* 0x000000f795047210 */ /* 0x001fe40007f3e0ff */
[----:B------:R-:W-:Y:S01]  /*6fe0*/  PRMT R171, RZ, 0x7610, R171 ;  /* 0x00007610ffab7816 */ /* 0x000fe200000000ab */
[----:B------:R-:W-:Y:S02]  /*6ff0*/  LDS.U8 R235, [R2+UR6+0x408] ;  /* 0x0004080602eb7984 */ /* 0x000fe40008000000 */
[----:B------:R-:W-:-:S02]  /*7000*/  IMAD.X R5, R44, 0x1, R243, P1 ;  /* 0x000000012c057824 */ /* 0x000fc400008e06f3 */
[----:B------:R-:W-:Y:S01]  /*7010*/  IMAD.X R41, R44, 0x1, R250, P3 ;  /* 0x000000012c297824 */ /* 0x000fe200018e06fa */
[----:B------:R0:W-:Y:S04]  /*7020*/  STL [R1+0xfc], R250 ;  /* 0x0000fcfa01007387 */ /* 0x0001e80000100800 */
[----:B------:R4:W3:Y:S04]  /*7030*/  @!P0 LDG.E.U8 R168, desc[UR8][R4.64] ;  /* 0x0000000804a88981 */ /* 0x0008e8000c1e1100 */
[----:B------:R1:W3:Y:S04]  /*7040*/  @!P0 LDG.E.U8 R160, desc[UR8][R40.64] ;  /* 0x0000000828a08981 */ /* 0x0002e8000c1e1100 */
[----:B0-----:R-:W3:Y:S04]  /*7050*/  LDL.LU R250, [R1+0x18] ;  /* 0x0000180001fa7983 */ /* 0x001ee80000300800 */
[----:B------:R-:W3:Y:S04]  /*7060*/  LDL R48, [R1+0x14] ;  /* 0x0000140001307983 */ /* 0x000ee80000100800 */
[----:B------:R-:W3:Y:S04]  /*7070*/  LDL R47, [R1+0x1c] ;  /* 0x00001c00012f7983 */ /* 0x000ee80000100800 */
[----:B------:R-:W3:Y:S01]  /*7080*/  LDL R54, [R1+0x24] ;  /* 0x0000240001367983 */ /* 0x000ee20000100800 */
[----:B------:R-:W-:-:S02]  /*7090*/  PRMT R43, RZ, 0x7610, R43 ;  /* 0x00007610ff2b7816 */ /* 0x000fc4000000002b */
[----:B------:R-:W-:Y:S01]  /*70a0*/  PRMT R165, RZ, 0x7610, R165 ;  /* 0x00007610ffa57816 */ /* 0x000fe200000000a5 */
[----:B------:R-:W-:Y:S01]  /*70b0*/  LDS.U8 R236, [R2+UR6+0x448] ;  /* 0x0004480602ec7984 */ /* 0x000fe20008000000 */
[----:B----4-:R-:W-:-:S03]  /*70c0*/  IADD3 R4, P1, R149, R46, RZ ;  /* 0x0000002e95047210 */ /* 0x010fc60007f3e0ff */
[----:B------:R-:W4:Y:S02]  /*70d0*/  LDL R46, [R1+0x30] ;  /* 0x00003000012e7983 */ /* 0x000f240000100800 */
[----:B------:R-:W-:-:S05]  /*70e0*/  IMAD.X R5, R44, 0x1, R252, P1 ;  /* 0x000000012c057824 */ /* 0x000fca00008e06fc */
[----:B------:R-:W4:Y:S04]  /*70f0*/  @!P0 LDG.E.U8 R156, desc[UR8][R4.64] ;  /* 0x00000008049c8981 */ /* 0x000f28000c1e1100 */
[----:B--2---:R-:W-:Y:S04]  /*7100*/  STL [R1+0x150], R241 ;  /* 0x000150f101007387 */ /* 0x004fe80000100800 */
[----:B---3--:R-:W-:Y:S04]  /*7110*/  STL [R1+0x154], R248 ;  /* 0x000154f801007387 */ /* 0x008fe80000100800 */
[----:B------:R0:W-:Y:S04]  /*7120*/  STL [R1+0xf8], R252 ;  /* 0x0000f8fc01007387 */ /* 0x0001e80000100800 */
[----:B0-----:R-:W2:Y:S01]  /*7130*/  LDL.LU R252, [R1+0x20] ;  /* 0x0000200001fc7983 */ /* 0x001ea20000300800 */
[----:B------:R-:W-:-:S02]  /*7140*/  IADD3 R6, P2, R149, R241, RZ ;  /* 0x000000f195067210 */ /* 0x000fc40007f5e0ff */
[C---:B-1----:R-:W-:Y:S01]  /*7150*/  IADD3 R40, P3, R149.reuse, R248, RZ ;  /* 0x000000f895287210 */ /* 0x042fe20007f7e0ff */
[----:B------:R-:W3:Y:S02]  /*7160*/  LDL R52, [R1+0x40] ;  /* 0x0000400001347983 */ /* 0x000ee40000100800 */
[C---:B------:R-:W-:Y:S02]  /*7170*/  IMAD.X R7, R44.reuse, 0x1, R45, P2 ;  /* 0x000000012c077824 */ /* 0x040fe400010e062d */
[----:B------:R-:W-:Y:S01]  /*7180*/  IMAD.X R41, R44, 0x1, R3, P3 ;  /* 0x000000012c297824 */ /* 0x000fe200018e0603 */
[----:B------:R-:W3:Y:S04]  /*7190*/  LDL R45, [R1+0x2c] ;  /* 0x00002c00012d7983 */ /* 0x000ee80000100800 */
[----:B------:R-:W3:Y:S04]  /*71a0*/  LDL R3, [R1+0x3c] ;  /* 0x00003c0001037983 */ /* 0x000ee80000100800 */
[----:B------:R-:W3:Y:S04]  /*71b0*/  LDL R53, [R1+0x38] ;  /* 0x0000380001357983 */ /* 0x000ee80000100800 */
[----:B------:R-:W3:Y:S04]  /*71c0*/  LDL R51, [R1+0x34] ;  /* 0x0000340001337983 */ /* 0x000ee80000100800 */
[----:B------:R0:W3:Y:S04]  /*71d0*/  @!P0 LDG.E.U8 R39, desc[UR8][R40.64] ;  /* 0x0000000828278981 */ /* 0x0000e8000c1e1100 */
[----:B------:R1:W3:Y:S01]  /*71e0*/  @!P0 LDG.E.U8 R150, desc[UR8][R6.64] ;  /* 0x0000000806968981 */ /* 0x0002e2000c1e1100 */
[----:B0-----:R-:W-:-:S03]  /*71f0*/  IADD3 R40, P3, R149, R0, RZ ;  /* 0x0000000095287210 */ /* 0x001fc60007f7e0ff */
[----:B------:R-:W-:Y:S04]  /*7200*/  STL [R1+0x158], R250 ;  /* 0x000158fa01007387 */ /* 0x000fe80000100800 */
[----:B--2---:R-:W-:Y:S04]  /*7210*/  STL [R1+0x15c], R252 ;  /* 0x00015cfc01007387 */ /* 0x004fe80000100800 */
[----:B------:R-:W2:Y:S01]  /*7220*/  LDL R0, [R1+0x48] ;  /* 0x0000480001007983 */ /* 0x000ea20000100800 */
[C---:B------:R-:W-:Y:S02]  /*7230*/  IADD3 R4, P1, R149.reuse, R250, RZ ;  /* 0x000000fa95047210 */ /* 0x040fe40007f3e0ff */
[----:B-1----:R-:W-:Y:S01]  /*7240*/  IADD3 R6, P2, R149, R252, RZ ;  /* 0x000000fc95067210 */ /* 0x002fe20007f5e0ff */
[----:B------:R-:W2:Y:S01]  /*7250*/  LDL R50, [R1+0x50] ;  /* 0x0000500001327983 */ /* 0x000ea20000100800 */
[----:B------:R-:W-:-:S02]  /*7260*/  IMAD.X R41, R44, 0x1, R54, P3 ;  /* 0x000000012c297824 */ /* 0x000fc400018e0636 */
[C---:B------:R-:W-:Y:S01]  /*7270*/  IMAD.X R5, R44.reuse, 0x1, R48, P1 ;  /* 0x000000012c057824 */ /* 0x040fe200008e0630 */
[----:B------:R-:W2:Y:S01]  /*7280*/  LDL R49, [R1+0x58] ;  /* 0x0000580001317983 */ /* 0x000ea20000100800 */
[----:B------:R-:W-:-:S03]  /*7290*/  IMAD.X R7, R44, 0x1, R47, P2 ;  /* 0x000000012c077824 */ /* 0x000fc600010e062f */
[----:B------:R-:W2:Y:S04]  /*72a0*/  LDL R47, [R1+0x4c] ;  /* 0x00004c00012f7983 */ /* 0x000ea80000100800 */
[----:B------:R4:W2:Y:S04]  /*72b0*/  @!P0 LDG.E.U8 R164, desc[UR8][R4.64] ;  /* 0x0000000804a48981 */ /* 0x0008a8000c1e1100 */
[----:B------:R3:W2:Y:S04]  /*72c0*/  @!P0 LDG.E.U8 R169, desc[UR8][R40.64] ;  /* 0x0000000828a98981 */ /* 0x0006a8000c1e1100 */
[----:B------:R-:W2:Y:S01]  /*72d0*/  LDL R173, [R1+0x68] ;  /* 0x0000680001ad7983 */ /* 0x000ea20000100800 */
[----:B----4-:R-:W-:-:S03]  /*72e0*/  IADD3 R4, P1, R149, R46, RZ ;  /* 0x0000002e95047210 */ /* 0x010fc60007f3e0ff */
[----:B------:R-:W4:Y:S01]  /*72f0*/  LDL R46, [R1+0x54] ;  /* 0x00005400012e7983 */ /* 0x000f220000100800 */
[C---:B---3--:R-:W-:Y:S01]  /*7300*/  IADD3 R40, P3, R149.reuse, R52, RZ ;  /* 0x0000003495287210 */ /* 0x048fe20007f7e0ff */
[C---:B------:R-:W-:Y:S02]  /*7310*/  IMAD.X R5, R44.reuse, 0x1, R45, P1 ;  /* 0x000000012c057824 */ /* 0x040fe400008e062d */
[----:B------:R-:W3:Y:S02]  /*7320*/  LDL R48, [R1+0x44] ;  /* 0x0000440001307983 */ /* 0x000ee40000100800 */
[----:B------:R-:W-:Y:S02]  /*7330*/  IMAD.X R41, R44, 0x1, R3, P3 ;  /* 0x000000012c297824 */ /* 0x000fe400018e0603 */
[----:B------:R-:W3:Y:S04]  /*7340*/  LDL R172, [R1+0x70] ;  /* 0x0000700001ac7983 */ /* 0x000ee80000100800 */
[----:B------:R-:W3:Y:S04]  /*7350*/  LDL R3, [R1+0x64] ;  /* 0x0000640001037983 */ /* 0x000ee80000100800 */
[----:B------:R2:W3:Y:S04]  /*7360*/  @!P0 LDG.E.U8 R170, desc[UR8][R4.64] ;  /* 0x0000000804aa8981 */ /* 0x0004e8000c1e1100 */
[----:B------:R-:W3:Y:S04]  /*7370*/  LDL R45, [R1+0x60] ;  /* 0x00006000012d7983 */ /* 0x000ee80000100800 */
[----:B------:R0:W3:Y:S04]  /*7380*/  @!P0 LDG.E.U8 R162, desc[UR8][R6.64] ;  /* 0x0000000806a28981 */ /* 0x0000e8000c1e1100 */
[----:B------:R-:W3:Y:S04]  /*7390*/  LDL R59, [R1+0x5c] ;  /* 0x00005c00013b7983 */ /* 0x000ee80000100800 */
[----:B------:R-:W3:Y:S04]  /*73a0*/  LDL R55, [R1+0x78] ;  /* 0x0000780001377983 */ /* 0x000ee80000100800 */
[----:B------:R-:W3:Y:S04]  /*73b0*/  LDL R52, [R1+0x74] ;  /* 0x0000740001347983 */ /* 0x000ee80000100800 */
[----:B------:R-:W3:Y:S04]  /*73c0*/  LDL R54, [R1+0x88] ;  /* 0x0000880001367983 */ /* 0x000ee80000100800 */
[----:B------:R1:W3:Y:S01]  /*73d0*/  @!P0 LDG.E.U8 R155, desc[UR8][R40.64] ;  /* 0x00000008289b8981 */ /* 0x0002e2000c1e1100 */
[----:B--2---:R-:W-:-:S03]  /*73e0*/  IADD3 R4, P1, R149, R0, RZ ;  /* 0x0000000095047210 */ /* 0x004fc60007f3e0ff */
[----:B------:R-:W2:Y:S01]  /*73f0*/  LDL R0, [R1+0x6c] ;  /* 0x00006c0001007983 */ /* 0x000ea20000100800 */
[----:B0-----:R-:W-:-:S03]  /*7400*/  IADD3 R6, P2, R149, R53, RZ ;  /* 0x0000003595067210 */ /* 0x001fc60007f5e0ff */
[----:B------:R-:W2:Y:S02]  /*7410*/  LDL R53, [R1+0x90] ;  /* 0x0000900001357983 */ /* 0x000ea40000100800 */
[C---:B------:R-:W-:Y:S01]  /*7420*/  IMAD.X R7, R44.reuse, 0x1, R51, P2 ;  /* 0x000000012c077824 */ /* 0x040fe200010e0633 */
[C---:B------:R-:W-:Y:S01]  /*7430*/  IADD3 R152, P2, R149.reuse, R50, RZ ;  /* 0x0000003295987210 */ /* 0x040fe20007f5e0ff */
[----:B------:R-:W2:Y:S04]  /*7440*/  LDL R51, [R1+0x84] ;  /* 0x0000840001337983 */ /* 0x000ea80000100800 */
[----:B------:R-:W2:Y:S01]  /*7450*/  LDL R50, [R1+0x8c] ;  /* 0x00008c0001327983 */ /* 0x000ea20000100800 */
[----:B------:R-:W-:Y:S01]  /*7460*/  IADD3 R166, P3, R149, R49, RZ ;  /* 0x0000003195a67210 */ /* 0x000fe20007f7e0ff */
[----:B------:R-:W-:-:S02]  /*7470*/  IMAD.X R153, R44, 0x1, R47, P2 ;  /* 0x000000012c997824 */ /* 0x000fc400010e062f */
[----:B------:R-:W2:Y:S04]  /*7480*/  LDL R49, [R1+0x98] ;  /* 0x0000980001317983 */ /* 0x000ea80000100800 */
[----:B------:R0:W2:Y:S01]  /*7490*/  @!P0 LDG.E.U8 R42, desc[UR8][R152.64] ;  /* 0x00000008982a8981 */ /* 0x0000a2000c1e1100 */
[----:B-1----:R-:W-:-:S03]  /*74a0*/  PRMT R41, RZ, 0x7610, R41 ;  /* 0x00007610ff297816 */ /* 0x002fc60000000029 */
[----:B------:R-:W2:Y:S01]  /*74b0*/  LDL R47, [R1+0xb0] ;  /* 0x0000b000012f7983 */ /* 0x000ea20000100800 */
[----:B----4-:R-:W-:-:S03]  /*74c0*/  IMAD.X R167, R44, 0x1, R46, P3 ;  /* 0x000000012ca77824 */ /* 0x010fc600018e062e */
[----:B------:R-:W4:Y:S01]  /*74d0*/  LDL R46, [R1+0x94] ;  /* 0x00009400012e7983 */ /* 0x000f220000100800 */
[C---:B0-----:R-:W-:Y:S01]  /*74e0*/  IADD3 R152, P2, R149.reuse, R173, RZ ;  /* 0x000000ad95987210 */ /* 0x041fe20007f5e0ff */
[----:B---3--:R-:W-:Y:S02]  /*74f0*/  IMAD.X R5, R44, 0x1, R48, P1 ;  /* 0x000000012c057824 */ /* 0x008fe400008e0630 */
[----:B------:R0:W3:Y:S01]  /*7500*/  @!P0 LDG.E.U8 R171, desc[UR8][R6.64] ;  /* 0x0000000806ab8981 */ /* 0x0000e2000c1e1100 */
[----:B------:R-:W-:-:S03]  /*7510*/  IADD3 R172, P3, R149, R172, RZ ;  /* 0x000000ac95ac7210 */ /* 0x000fc60007f7e0ff */
[----:B------:R-:W3:Y:S01]  /*7520*/  LDL R48, [R1+0xa8] ;  /* 0x0000a80001307983 */ /* 0x000ee20000100800 */
[----:B------:R-:W-:-:S03]  /*7530*/  IMAD.X R153, R44, 0x1, R3, P2 ;  /* 0x000000012c997824 */ /* 0x000fc600010e0603 */
[----:B------:R-:W3:Y:S04]  /*7540*/  LDL R3, [R1+0xb8] ;  /* 0x0000b80001037983 */ /* 0x000ee80000100800 */
[----:B------:R1:W3:Y:S01]  /*7550*/  @!P0 LDG.E.U8 R41, desc[UR8][R4.64] ;  /* 0x0000000804298981 */ /* 0x0002e2000c1e1100 */
[----:B0-----:R-:W-:Y:S02]  /*7560*/  PRMT R7, RZ, 0x7610, R7 ;  /* 0x00007610ff077816 */ /* 0x001fe40000000007 */
[----:B------:R-:W-:Y:S01]  /*7570*/  PRMT R40, RZ, 0x7610, R40 ;  /* 0x00007610ff287816 */ /* 0x000fe20000000028 */
[----:B------:R-:W3:Y:S04]  /*7580*/  @!P0 LDG.E.U8 R161, desc[UR8][R152.64] ;  /* 0x0000000898a18981 */ /* 0x000ee8000c1e1100 */
[----:B------:R0:W3:Y:S01]  /*7590*/  @!P0 LDG.E.U8 R7, desc[UR8][R166.64] ;  /* 0x00000008a6078981 */ /* 0x0000e2000c1e1100 */
[----:B-1----:R-:W-:-:S03]  /*75a0*/  IADD3 R4, P1, R149, R45, RZ ;  /* 0x0000002d95047210 */ /* 0x002fc60007f3e0ff */
[----:B------:R-:W3:Y:S01]  /*75b0*/  LDL R45, [R1+0xa4] ;  /* 0x0000a400012d7983 */ /* 0x000ee20000100800 */
[----:B--2---:R-:W-:-:S03]  /*75c0*/  IMAD.X R173, R44, 0x1, R0, P3 ;  /* 0x000000012cad7824 */ /* 0x004fc600018e0600 */
[----:B------:R-:W2:Y:S01]  /*75d0*/  LDL R0, [R1+0xb4] ;  /* 0x0000b40001007983 */ /* 0x000ea20000100800 */
[----:B0-----:R-:W-:Y:S01]  /*75e0*/  PRMT R167, RZ, 0x7610, R167 ;  /* 0x00007610ffa77816 */ /* 0x001fe200000000a7 */
[C---:B------:R-:W-:Y:S01]  /*75f0*/  IMAD.X R5, R44.reuse, 0x1, R59, P1 ;  /* 0x000000012c057824 */ /* 0x040fe200008e063b */
[----:B------:R-:W-:Y:S01]  /*7600*/  IADD3 R174, P3, R149, R53, RZ ;  /* 0x0000003595ae7210 */ /* 0x000fe20007f7e0ff */
[----:B------:R0:W2:Y:S04]  /*7610*/  @!P0 LDG.E.U8 R40, desc[UR8][R172.64] ;  /* 0x00000008ac288981 */ /* 0x0000a8000c1e1100 */
[----:B------:R1:W2:Y:S01]  /*7620*/  @!P0 LDG.E.U8 R167, desc[UR8][R4.64] ;  /* 0x0000000804a78981 */ /* 0x0002a2000c1e1100 */
[----:B------:R-:W-:Y:S01]  /*7630*/  IMAD.X R175, R44, 0x1, R50, P3 ;  /* 0x000000012caf7824 */ /* 0x000fe200018e0632 */
[----:B0-----:R-:W-:-:S04]  /*7640*/  PRMT R172, RZ, 0x7610, R172 ;  /* 0x00007610ffac7816 */ /* 0x001fc800000000ac */
[----:B------:R0:W2:Y:S01]  /*7650*/  @!P0 LDG.E.U8 R43, desc[UR8][R174.64] ;  /* 0x00000008ae2b8981 */ /* 0x0000a2000c1e1100 */
[----:B-1----:R-:W-:-:S05]  /*7660*/  IADD3 R4, P1, R149, R55, RZ ;  /* 0x0000003795047210 */ /* 0x002fca0007f3e0ff */
[----:B------:R-:W-:Y:S01]  /*7670*/  IMAD.X R5, R44, 0x1, R52, P1 ;  /* 0x000000012c057824 */ /* 0x000fe200008e0634 */
[----:B0-----:R-:W-:-:S04]  /*7680*/  IADD3 R174, P1, R149, R49, RZ ;  /* 0x0000003195ae7210 */ /* 0x001fc80007f3e0ff */
[----:B------:R0:W2:Y:S01]  /*7690*/  @!P0 LDG.E.U8 R172, desc[UR8][R4.64] ;  /* 0x0000000804ac8981 */ /* 0x0000a2000c1e1100 */
[C---:B------:R-:W-:Y:S01]  /*76a0*/  IADD3 R152, P2, R149.reuse, R54, RZ ;  /* 0x0000003695987210 */ /* 0x040fe20007f5e0ff */
[C---:B----4-:R-:W-:Y:S01]  /*76b0*/  IMAD.X R175, R44.reuse, 0x1, R46, P1 ;  /* 0x000000012caf7824 */ /* 0x050fe200008e062e */
[C---:B------:R-:W-:Y:S01]  /*76c0*/  IADD3 R192, P3, R149.reuse, R47, RZ ;  /* 0x0000002f95c07210 */ /* 0x040fe20007f7e0ff */
[----:B------:R1:W-:Y:S01]  /*76d0*/  STL [R1+0xe8], R148 ;  /* 0x0000e89401007387 */ /* 0x0003e20000100800 */
[----:B0-----:R-:W-:Y:S01]  /*76e0*/  PRMT R5, RZ, 0x7610, R5 ;  /* 0x00007610ff057816 */ /* 0x001fe20000000005 */
[C---:B------:R-:W-:Y:S01]  /*76f0*/  IMAD.X R153, R44.reuse, 0x1, R51, P2 ;  /* 0x000000012c997824 */ /* 0x040fe200010e0633 */
[----:B---3--:R-:W-:Y:S01]  /*7700*/  IADD3 R190, P2, R149, R48, RZ ;  /* 0x0000003095be7210 */ /* 0x008fe20007f5e0ff */
[C---:B------:R-:W-:Y:S01]  /*7710*/  IMAD.X R193, R44.reuse, 0x1, R148, P3 ;  /* 0x000000012cc17824 */ /* 0x040fe200018e0694 */
[----:B------:R-:W-:Y:S01]  /*7720*/  PRMT R151, RZ, 0x7610, R151 ;  /* 0x00007610ff977816 */ /* 0x000fe20000000097 */
[----:B------:R-:W-:Y:S04]  /*7730*/  LDS.U8 R51, [R2+UR6+0x88] ;  /* 0x0000880602337984 */ /* 0x000fe80008000000 */
[----:B------:R0:W3:Y:S04]  /*7740*/  @!P0 LDG.E.U8 R5, desc[UR8][R174.64] ;  /* 0x00000008ae058981 */ /* 0x0000e8000c1e1100 */
[----:B------:R4:W3:Y:S01]  /*7750*/  @!P0 LDG.E.U8 R165, desc[UR8][R152.64] ;  /* 0x0000000898a58981 */ /* 0x0008e2000c1e1100 */
[----:B------:R-:W-:-:S03]  /*7760*/  IMAD.X R191, R44, 0x1, R45, P2 ;  /* 0x000000012cbf7824 */ /* 0x000fc600010e062d */
[----:B------:R4:W3:Y:S01]  /*7770*/  @!P0 LDG.E.U8 R151, desc[UR8][R192.64] ;  /* 0x00000008c0978981 */ /* 0x0008e2000c1e1100 */
[----:B0-----:R-:W-:-:S03]  /*7780*/  IADD3 R174, P1, R149, R3, RZ ;  /* 0x0000000395ae7210 */ /* 0x001fc60007f3e0ff */
[----:B------:R-:W3:Y:S01]  /*7790*/  LDL R45, [R1+0xc0] ;  /* 0x0000c000012d7983 */ /* 0x000ee20000100800 */
[----:B------:R-:W-:Y:S02]  /*77a0*/  PRMT R6, RZ, 0x7610, R6 ;  /* 0x00007610ff067816 */ /* 0x000fe40000000006 */
[----:B------:R-:W-:Y:S01]  /*77b0*/  PRMT R154, RZ, 0x7610, R154 ;  /* 0x00007610ff9a7816 */ /* 0x000fe2000000009a */
[----:B------:R-:W-:Y:S01]  /*77c0*/  LDS.U8 R46, [R2+UR6+0x488] ;  /* 0x00048806022e7984 */ /* 0x000fe20008000000 */
[----:B------:R-:W-:Y:S02]  /*77d0*/  PRMT R33, RZ, 0x7610, R33 ;  /* 0x00007610ff217816 */ /* 0x000fe40000000021 */
[----:B------:R-:W-:Y:S01]  /*77e0*/  PRMT R166, RZ, 0x7610, R166 ;  /* 0x00007610ffa67816 */ /* 0x000fe200000000a6 */
[----:B------:R-:W-:Y:S01]  /*77f0*/  LDS.U8 R47, [R2+UR6+0x4c8] ;  /* 0x0004c806022f7984 */ /* 0x000fe20008000000 */
[----:B--2---:R-:W-:-:S03]  /*7800*/  IMAD.X R175, R44, 0x1, R0, P1 ;  /* 0x000000012caf7824 */ /* 0x004fc600008e0600 */
[----:B------:R-:W2:Y:S04]  /*7810*/  LDL R0, [R1+0xbc] ;  /* 0x0000bc0001007983 */ /* 0x000ea80000100800 */
[----:B-1----:R-:W3:Y:S04]  /*7820*/  LDL.LU R148, [R1+0xc8] ;  /* 0x0000c80001947983 */ /* 0x002ee80000300800 */
[----:B------:R-:W2:Y:S01]  /*7830*/  LDL.LU R3, [R1+0xd0] ;  /* 0x0000d00001037983 */ /* 0x000ea20000300800 */
[----:B----4-:R-:W-:Y:S02]  /*7840*/  PRMT R152, RZ, 0x7610, R152 ;  /* 0x00007610ff987816 */ /* 0x010fe40000000098 */
[----:B------:R-:W-:Y:S01]  /*7850*/  IADD3 R192, P3, R149, UR15, RZ ;  /* 0x0000000f95c07c10 */ /* 0x000fe2000ff7e0ff */
[----:B------:R0:W4:Y:S03]  /*7860*/  @!P0 LDG.E.U8 R6, desc[UR8][R174.64] ;  /* 0x00000008ae068981 */ /* 0x000126000c1e1100 */
[----:B------:R-:W-:Y:S01]  /*7870*/  IADD3.X R193, R44, UR39, RZ, P3, !PT ;  /* 0x000000272cc17c10 */ /* 0x000fe20009ffe4ff */
[----:B------:R1:W4:Y:S01]  /*7880*/  @!P0 LDG.E.U8 R152, desc[UR8][R190.64] ;  /* 0x00000008be988981 */ /* 0x000322000c1e1100 */
[----:B------:R-:W-:-:S03]  /*7890*/  PRMT R153, RZ, 0x7610, R153 ;  /* 0x00007610ff997816 */ /* 0x000fc60000000099 */
[----:B------:R1:W4:Y:S01]  /*78a0*/  @!P0 LDG.E.U8 R154, desc[UR8][R192.64] ;  /* 0x00000008c09a8981 */ /* 0x000322000c1e1100 */
[C---:B0-----:R-:W-:Y:S02]  /*78b0*/  IADD3 R174, P1, R149.reuse, UR16, RZ ;  /* 0x0000001095ae7c10 */ /* 0x041fe4000ff3e0ff */
[----:B-1----:R-:W-:-:S04]  /*78c0*/  IADD3 R190, P2, R149, UR14, RZ ;  /* 0x0000000e95be7c10 */ /* 0x002fc8000ff5e0ff */
[C---:B------:R-:W-:Y:S02]  /*78d0*/  IADD3.X R191, R44.reuse, UR38, RZ, P2, !PT ;  /* 0x000000262cbf7c10 */ /* 0x040fe400097fe4ff */
[C---:B------:R-:W-:Y:S02]  /*78e0*/  IADD3 R192, P3, R149.reuse, UR18, RZ ;  /* 0x0000001295c07c10 */ /* 0x040fe4000ff7e0ff */
[C---:B------:R-:W-:Y:S01]  /*78f0*/  IADD3.X R175, R44.reuse, UR40, RZ, P1, !PT ;  /* 0x000000282caf7c10 */ /* 0x040fe20008ffe4ff */
[----:B------:R0:W4:Y:S01]  /*7900*/  @!P0 LDG.E.U8 R153, desc[UR8][R190.64] ;  /* 0x00000008be998981 */ /* 0x000122000c1e1100 */
[----:B------:R-:W-:Y:S02]  /*7910*/  IADD3.X R193, R44, UR42, RZ, P3, !PT ;  /* 0x0000002a2cc17c10 */ /* 0x000fe40009ffe4ff */
[----:B------:R-:W-:Y:S01]  /*7920*/  PRMT R4, RZ, 0x7610, R4 ;  /* 0x00007610ff047816 */ /* 0x000fe20000000004 */
[----:B------:R1:W4:Y:S04]  /*7930*/  @!P0 LDG.E.U8 R33, desc[UR8][R174.64] ;  /* 0x00000008ae218981 */ /* 0x000328000c1e1100 */
[----:B------:R1:W4:Y:S01]  /*7940*/  @!P0 LDG.E.U8 R166, desc[UR8][R192.64] ;  /* 0x00000008c0a68981 */ /* 0x000322000c1e1100 */
[----:B0-----:R-:W-:-:S02]  /*7950*/  IADD3 R190, P2, R149, UR17, RZ ;  /* 0x0000001195be7c10 */ /* 0x001fc4000ff5e0ff */
[C---:B-1----:R-:W-:Y:S02]  /*7960*/  IADD3 R174, P1, R149.reuse, UR19, RZ ;  /* 0x0000001395ae7c10 */ /* 0x042fe4000ff3e0ff */
[C---:B------:R-:W-:Y:S02]  /*7970*/  IADD3.X R191, R44.reuse, UR41, RZ, P2, !PT ;  /* 0x000000292cbf7c10 */ /* 0x040fe400097fe4ff */
[C---:B------:R-:W-:Y:S02]  /*7980*/  IADD3 R192, P3, R149.reuse, UR21, RZ ;  /* 0x0000001595c07c10 */ /* 0x040fe4000ff7e0ff */
[C---:B------:R-:W-:Y:S01]  /*7990*/  IADD3.X R175, R44.reuse, UR43, RZ, P1, !PT ;  /* 0x0000002b2caf7c10 */ /* 0x040fe20008ffe4ff */
[----:B------:R0:W4:Y:S01]  /*79a0*/  @!P0 LDG.E.U8 R4, desc[UR8][R190.64] ;  /* 0x00000008be048981 */ /* 0x000122000c1e1100 */
[----:B------:R-:W-:Y:S02]  /*79b0*/  PRMT R173, RZ, 0x7610, R173 ;  /* 0x00007610ffad7816 */ /* 0x000fe400000000ad */
[----:B------:R-:W-:Y:S01]  /*79c0*/  IADD3.X R193, R44, UR45, RZ, P3, !PT ;  /* 0x0000002d2cc17c10 */ /* 0x000fe20009ffe4ff */
[----:B------:R1:W4:Y:S04]  /*79d0*/  @!P0 LDG.E.U8 R199, desc[UR8][R174.64] ;  /* 0x00000008aec78981 */ /* 0x000328000c1e1100 */
[----:B------:R1:W4:Y:S01]  /*79e0*/  @!P0 LDG.E.U8 R173, desc[UR8][R192.64] ;  /* 0x00000008c0ad8981 */ /* 0x000322000c1e1100 */
[----:B0-----:R-:W-:-:S02]  /*79f0*/  IADD3 R190, P2, R149, UR20, RZ ;  /* 0x0000001495be7c10 */ /* 0x001fc4000ff5e0ff */
[C---:B-1----:R-:W-:Y:S02]  /*7a00*/  IADD3 R174, P1, R149.reuse, UR22, RZ ;  /* 0x0000001695ae7c10 */ /* 0x042fe4000ff3e0ff */
[C---:B------:R-:W-:Y:S02]  /*7a10*/  IADD3.X R191, R44.reuse, UR44, RZ, P2, !PT ;  /* 0x0000002c2cbf7c10 */ /* 0x040fe400097fe4ff */
[----:B------:R-:W-:Y:S02]  /*7a20*/  IADD3 R192, P3, R149, UR24, RZ ;  /* 0x0000001895c07c10 */ /* 0x000fe4000ff7e0ff */
[C---:B------:R-:W-:Y:S01]  /*7a30*/  IADD3.X R175, R44.reuse, UR46, RZ, P1, !PT ;  /* 0x0000002e2caf7c10 */ /* 0x040fe20008ffe4ff */
[----:B------:R0:W4:Y:S01]  /*7a40*/  @!P0 LDG.E.U8 R200, desc[UR8][R190.64] ;  /* 0x00000008bec88981 */ /* 0x000122000c1e1100 */
[----:B------:R-:W-:-:S03]  /*7a50*/  IADD3.X R193, R44, UR48, RZ, P3, !PT ;  /* 0x000000302cc17c10 */ /* 0x000fc60009ffe4ff */
[----:B------:R1:W4:Y:S04]  /*7a60*/  @!P0 LDG.E.U8 R202, desc[UR8][R174.64] ;  /* 0x00000008aeca8981 */ /* 0x000328000c1e1100 */
[----:B------:R1:W4:Y:S01]  /*7a70*/  @!P0 LDG.E.U8 R203, desc[UR8][R192.64] ;  /* 0x00000008c0cb8981 */ /* 0x000322000c1e1100 */
[C---:B0-----:R-:W-:Y:S02]  /*7a80*/  IADD3 R190, P2, R149.reuse, UR23, RZ ;  /* 0x0000001795be7c10 */ /* 0x041fe4000ff5e0ff */
[C---:B-1----:R-:W-:Y:S02]  /*7a90*/  IADD3 R174, P1, R149.reuse, UR25, RZ ;  /* 0x0000001995ae7c10 */ /* 0x042fe4000ff3e0ff */
[----:B------:R-:W-:Y:S02]  /*7aa0*/  IADD3.X R191, R44, UR47, RZ, P2, !PT ;  /* 0x0000002f2cbf7c10 */ /* 0x000fe400097fe4ff */
[----:B------:R-:W-:-:S02]  /*7ab0*/  IADD3 R192, P3, R149, UR27, RZ ;  /* 0x0000001b95c07c10 */ /* 0x000fc4000ff7e0ff */
        /* <DEDUP_REMOVED lines=12> */
[----:B------:R-:W4:Y:S04]  /*7b80*/  @!P0 LDG.E.U8 R216, desc[UR8][R174.64] ;  /* 0x00000008aed88981 */ /* 0x000f28000c1e1100 */
[----:B------:R3:W4:Y:S01]  /*7b90*/  @!P0 LDG.E.U8 R218, desc[UR8][R192.64] ;  /* 0x00000008c0da8981 */ /* 0x000722000c1e1100 */
[----:B0-----:R-:W-:-:S04]  /*7ba0*/  IADD3 R190, P2, R149, UR31, RZ ;  /* 0x0000001f95be7c10 */ /* 0x001fc8000ff5e0ff */
[----:B------:R-:W-:-:S05]  /*7bb0*/  IADD3.X R191, R44, UR55, RZ, P2, !PT ;  /* 0x000000372cbf7c10 */ /* 0x000fca00097fe4ff */
[----:B------:R0:W4:Y:S01]  /*7bc0*/  @!P0 LDG.E.U8 R217, desc[UR8][R190.64] ;  /* 0x00000008bed98981 */ /* 0x000122000c1e1100 */
[C---:B---3--:R-:W-:Y:S02]  /*7bd0*/  IADD3 R192, P2, R149.reuse, R148, RZ ;  /* 0x0000009495c07210 */ /* 0x048fe40007f5e0ff */
[C---:B--2---:R-:W-:Y:S01]  /*7be0*/  IADD3 R174, P3, R149.reuse, R3, RZ ;  /* 0x0000000395ae7210 */ /* 0x044fe20007f7e0ff */
[----:B------:R1:W-:Y:S02]  /*7bf0*/  STL [R1+0xec], R3 ;  /* 0x0000ec0301007387 */ /* 0x0003e40000100800 */
[C---:B------:R-:W-:Y:S02]  /*7c00*/  IMAD.X R193, R44.reuse, 0x1, R158, P2 ;  /* 0x000000012cc17824 */ /* 0x040fe400010e069e */
[C---:B------:R-:W-:Y:S01]  /*7c10*/  IMAD.X R175, R44.reuse, 0x1, R159, P3 ;  /* 0x000000012caf7824 */ /* 0x040fe200018e069f */
[----:B0-----:R-:W-:Y:S02]  /*7c20*/  IADD3 R190, P1, R149, UR34, RZ ;  /* 0x0000002295be7c10 */ /* 0x001fe4000ff3e0ff */
[----:B------:R-:W2:Y:S04]  /*7c30*/  @!P0 LDG.E.U8 R223, desc[UR8][R192.64] ;  /* 0x00000008c0df8981 */ /* 0x000ea8000c1e1100 */
[----:B-1----:R-:W3:Y:S04]  /*7c40*/  LDL.LU R3, [R1+0x7c] ;  /* 0x00007c0001037983 */ /* 0x002ee80000300800 */
[----:B------:R0:W-:Y:S04]  /*7c50*/  STL [R1+0xf0], R148 ;  /* 0x0000f09401007387 */ /* 0x0001e80000100800 */
[----:B------:R1:W4:Y:S04]  /*7c60*/  @!P0 LDG.E.U8 R222, desc[UR8][R174.64] ;  /* 0x00000008aede8981 */ /* 0x000328000c1e1100 */
[----:B0-----:R-:W2:Y:S04]  /*7c70*/  LDL.LU R148, [R1+0xa0] ;  /* 0x0000a00001947983 */ /* 0x001ea80000300800 */
[----:B------:R0:W-:Y:S04]  /*7c80*/  STL [R1+0xe0], R159 ;  /* 0x0000e09f01007387 */ /* 0x0001e80000100800 */
[----:B0-----:R-:W3:Y:S04]  /*7c90*/  LDL.LU R159, [R1+0x9c] ;  /* 0x00009c00019f7983 */ /* 0x001ee80000300800 */
[----:B------:R0:W-:Y:S04]  /*7ca0*/  STL [R1+0xf4], R158 ;  /* 0x0000f49e01007387 */ /* 0x0001e80000100800 */
[----:B0-----:R-:W4:Y:S01]  /*7cb0*/  LDL.LU R158, [R1+0x80] ;  /* 0x00008000019e7983 */ /* 0x001f220000300800 */
[----:B------:R-:W-:-:S02]  /*7cc0*/  IADD3.X R191, R44, UR58, RZ, P1, !PT ;  /* 0x0000003a2cbf7c10 */ /* 0x000fc40008ffe4ff */
[C---:B-1----:R-:W-:Y:S02]  /*7cd0*/  IADD3 R174, P1, R149.reuse, UR28, RZ ;  /* 0x0000001c95ae7c10 */ /* 0x042fe4000ff3e0ff */
[----:B------:R-:W-:Y:S01]  /*7ce0*/  IADD3 R192, P3, R149, UR32, RZ ;  /* 0x0000002095c07c10 */ /* 0x000fe2000ff7e0ff */
[----:B------:R0:W3:Y:S01]  /*7cf0*/  @!P0 LDG.E.U8 R224, desc[UR8][R190.64] ;  /* 0x00000008bee08981 */ /* 0x0000e2000c1e1100 */
[C---:B------:R-:W-:Y:S02]  /*7d00*/  IADD3.X R175, R44.reuse, UR52, RZ, P1, !PT ;  /* 0x000000342caf7c10 */ /* 0x040fe40008ffe4ff */
[----:B------:R-:W-:-:S03]  /*7d10*/  IADD3.X R193, R44, UR56, RZ, P3, !PT ;  /* 0x000000382cc17c10 */ /* 0x000fc60009ffe4ff */
[----:B------:R1:W3:Y:S01]  /*7d20*/  @!P0 LDG.E.U8 R226, desc[UR8][R174.64] ;  /* 0x00000008aee28981 */ /* 0x0002e2000c1e1100 */
[----:B0-----:R-:W-:-:S03]  /*7d30*/  IADD3 R190, P2, R149, UR29, RZ ;  /* 0x0000001d95be7c10 */ /* 0x001fc6000ff5e0ff */
[----:B------:R0:W3:Y:S01]  /*7d40*/  @!P0 LDG.E.U8 R227, desc[UR8][R192.64] ;  /* 0x00000008c0e38981 */ /* 0x0000e2000c1e1100 */
[----:B------:R-:W-:Y:S02]  /*7d50*/  IADD3.X R191, R44, UR53, RZ, P2, !PT ;  /* 0x000000352cbf7c10 */ /* 0x000fe400097fe4ff */
[----:B-1----:R-:W-:-:S03]  /*7d60*/  IADD3 R174, P1, R149, UR33, RZ ;  /* 0x0000002195ae7c10 */ /* 0x002fc6000ff3e0ff */
[----:B------:R1:W3:Y:S01]  /*7d70*/  @!P0 LDG.E.U8 R225, desc[UR8][R190.64] ;  /* 0x00000008bee18981 */ /* 0x0002e2000c1e1100 */
[----:B0-----:R-:W-:Y:S02]  /*7d80*/  IADD3 R192, P2, R149, UR36, RZ ;  /* 0x0000002495c07c10 */ /* 0x001fe4000ff5e0ff */
[C---:B------:R-:W-:Y:S02]  /*7d90*/  IADD3.X R175, R44.reuse, UR57, RZ, P1, !PT ;  /* 0x000000392caf7c10 */ /* 0x040fe40008ffe4ff */
[----:B------:R-:W-:-:S03]  /*7da0*/  IADD3.X R193, R44, UR60, RZ, P2, !PT ;  /* 0x0000003c2cc17c10 */ /* 0x000fc600097fe4ff */
[----:B------:R0:W3:Y:S01]  /*7db0*/  @!P0 LDG.E.U8 R230, desc[UR8][R174.64] ;  /* 0x00000008aee68981 */ /* 0x0000e2000c1e1100 */
[----:B-1----:R-:W-:-:S03]  /*7dc0*/  IADD3 R190, P3, R149, UR37, RZ ;  /* 0x0000002595be7c10 */ /* 0x002fc6000ff7e0ff */
[----:B------:R-:W3:Y:S01]  /*7dd0*/  @!P0 LDG.E.U8 R228, desc[UR8][R192.64] ;  /* 0x00000008c0e48981 */ /* 0x000ee2000c1e1100 */
[----:B------:R-:W-:-:S05]  /*7de0*/  IADD3.X R191, R44, UR61, RZ, P3, !PT ;  /* 0x0000003d2cbf7c10 */ /* 0x000fca0009ffe4ff */
[----:B------:R-:W3:Y:S01]  /*7df0*/  @!P0 LDG.E.U8 R229, desc[UR8][R190.64] ;  /* 0x00000008bee58981 */ /* 0x000ee2000c1e1100 */
[C---:B0-----:R-:W-:Y:S02]  /*7e00*/  IADD3 R174, P3, R149.reuse, R45, RZ ;  /* 0x0000002d95ae7210 */ /* 0x041fe40007f7e0ff */
[----:B------:R-:W-:Y:S01]  /*7e10*/  LOP3.LUT R48, R2, 0x20, RZ, 0x3c, !PT ;  /* 0x0000002002307812 */ /* 0x000fe200078e3cff */
[----:B------:R-:W-:Y:S02]  /*7e20*/  LDS.U8 R45, [R2+UR6+0xc0] ;  /* 0x0000c006022d7984 */ /* 0x000fe40008000000 */
[----:B------:R-:W-:Y:S02]  /*7e30*/  IMAD.X R175, R44, 0x1, R0, P3 ;  /* 0x000000012caf7824 */ /* 0x000fe400018e0600 */
[----:B------:R-:W-:Y:S04]  /*7e40*/  LDS.U8 R194, [R48+UR6] ;  /* 0x0000000630c27984 */ /* 0x000fe80008000000 */
[----:B------:R0:W3:Y:S04]  /*7e50*/  @!P0 LDG.E.U8 R239, desc[UR8][R174.64] ;  /* 0x00000008aeef8981 */ /* 0x0000e8000c1e1100 */
[----:B------:R-:W-:Y:S04]  /*7e60*/  LDS.U8 R195, [R48+UR6+0x40] ;  /* 0x0000400630c37984 */ /* 0x000fe80008000000 */
[----:B------:R-:W-:Y:S01]  /*7e70*/  LDS.U8 R249, [R48+UR6+0x88] ;  /* 0x0000880630f97984 */ /* 0x000fe20008000000 */
[----:B0-----:R-:W-:-:S03]  /*7e80*/  IADD3 R174, P3, R149, R237, RZ ;  /* 0x000000ed95ae7210 */ /* 0x001fc60007f7e0ff */
[----:B------:R-:W-:Y:S02]  /*7e90*/  LDS.U8 R247, [R48+UR6+0xc8] ;  /* 0x0000c80630f77984 */ /* 0x000fe40008000000 */
[----:B------:R-:W-:Y:S02]  /*7ea0*/  IMAD.X R175, R44, 0x1, R221, P3 ;  /* 0x000000012caf7824 */ /* 0x000fe400018e06dd */
[----:B------:R-:W-:Y:S04]  /*7eb0*/  LDS.U8 R196, [R48+UR6+0x8] ;  /* 0x0000080630c47984 */ /* 0x000fe80008000000 */
[----:B------:R-:W3:Y:S01]  /*7ec0*/  @!P0 LDG.E.U8 R245, desc[UR8][R174.64] ;  /* 0x00000008aef58981 */ /* 0x000ee2000c1e1100 */
[----:B--2---:R-:W-:-:S03]  /*7ed0*/  IADD3 R192, P2, R149, R148, RZ ;  /* 0x0000009495c07210 */ /* 0x004fc60007f5e0ff */
[----:B------:R-:W-:Y:S01]  /*7ee0*/  LDS.U8 R197, [R48+UR6+0x48] ;  /* 0x0000480630c57984 */ /* 0x000fe20008000000 */
[C---:B----4-:R-:W-:Y:S01]  /*7ef0*/  IADD3 R190, P1, R149.reuse, R158, RZ ;  /* 0x0000009e95be7210 */ /* 0x050fe20007f3e0ff */
[----:B---3--:R-:W-:Y:S01]  /*7f00*/  IMAD.X R193, R44, 0x1, R159, P2 ;  /* 0x000000012cc17824 */ /* 0x008fe200010e069f */
[----:B------:R-:W-:Y:S01]  /*7f10*/  LOP3.LUT R0, R2, 0x10, RZ, 0x3c, !PT ;  /* 0x0000001002007812 */ /* 0x000fe200078e3cff */
[----:B------:R-:W-:Y:S02]  /*7f20*/  STL [R1+0x160], R158 ;  /* 0x0001609e01007387 */ /* 0x000fe40000100800 */
[----:B------:R-:W-:Y:S02]  /*7f30*/  IMAD.X R191, R44, 0x1, R3, P1 ;  /* 0x000000012cbf7824 */ /* 0x000fe400008e0603 */
[----:B------:R0:W2:Y:S04]  /*7f40*/  @!P0 LDG.E.U8 R240, desc[UR8][R192.64] ;  /* 0x00000008c0f08981 */ /* 0x0000a8000c1e1100 */
[----:B------:R1:W3:Y:S04]  /*7f50*/  @!P0 LDG.E.U8 R238, desc[UR8][R190.64] ;  /* 0x00000008beee8981 */ /* 0x0002e8000c1e1100 */
[----:B------:R-:W-:Y:S01]  /*7f60*/  LDS.U8 R209, [R0+UR6] ;  /* 0x0000000600d17984 */ /* 0x000fe20008000000 */
[----:B0-----:R-:W-:-:S03]  /*7f70*/  IADD3 R192, P2, R149, R187, RZ ;  /* 0x000000bb95c07210 */ /* 0x001fc60007f5e0ff */
[----:B------:R-:W-:Y:S01]  /*7f80*/  LDS.U8 R210, [R0+UR6+0x40] ;  /* 0x0000400600d27984 */ /* 0x000fe20008000000 */
[----:B-1----:R-:W-:Y:S01]  /*7f90*/  IADD3 R190, P1, R149, R179, RZ ;  /* 0x000000b395be7210 */ /* 0x002fe20007f3e0ff */
[C---:B------:R-:W-:Y:S02]  /*7fa0*/  IMAD.X R193, R44.reuse, 0x1, R186, P2 ;  /* 0x000000012cc17824 */ /* 0x040fe400010e06ba */
[----:B------:R-:W-:Y:S02]  /*7fb0*/  LDS.U8 R158, [R0+UR6+0xc8] ;  /* 0x0000c806009e7984 */ /* 0x000fe40008000000 */
[----:B------:R-:W-:Y:S02]  /*7fc0*/  IMAD.X R191, R44, 0x1, R178, P1 ;  /* 0x000000012cbf7824 */ /* 0x000fe400008e06b2 */
[----:B------:R-:W4:Y:S04]  /*7fd0*/  @!P0 LDG.E.U8 R246, desc[UR8][R192.64] ;  /* 0x00000008c0f68981 */ /* 0x000f28000c1e1100 */
[----:B------:R0:W4:Y:S04]  /*7fe0*/  @!P0 LDG.E.U8 R244, desc[UR8][R190.64] ;  /* 0x00000008bef48981 */ /* 0x000128000c1e1100 */
[----:B------:R-:W-:Y:S04]  /*7ff0*/  STL [R1+0x164], R148 ;  /* 0x0001649401007387 */ /* 0x000fe80000100800 */
[----:B------:R-:W-:Y:S04]  /*8000*/  LDS.U8 R148, [R0+UR6+0x88] ;  /* 0x0000880600947984 */ /* 0x000fe80008000000 */
        /* <DEDUP_REMOVED lines=11> */
[----:B------:R1:W-:Y:S04]  /*80c0*/  LDS.U8 R251, [R0+UR6+0x4c0] ;  /* 0x0004c00600fb7984 */ /* 0x0003e80008000000 */
[----:B------:R-:W-:Y:S01]  /*80d0*/  STL [R1+0x168], R159 ;  /* 0x0001689f01007387 */ /* 0x000fe20000100800 */
[----:B-1----:R-:W-:-:S03]  /*80e0*/  LOP3.LUT R0, R2, 0x30, RZ, 0x3c, !PT ;  /* 0x0000003002007812 */ /* 0x002fc600078e3cff */
[----:B------:R-:W-:Y:S04]  /*80f0*/  STL [R1+0x16c], R3 ;  /* 0x00016c0301007387 */ /* 0x000fe80000100800 */
[----:B------:R-:W-:Y:S04]  /*8100*/  LDS.U8 R219, [R48+UR6+0x80] ;  /* 0x0000800630db7984 */ /* 0x000fe80008000000 */
[----:B------:R-:W-:Y:S04]  /*8110*/  LDS.U8 R198, [R48+UR6+0xc0] ;  /* 0x0000c00630c67984 */ /* 0x000fe80008000000 */
[----:B0-----:R-:W-:Y:S04]  /*8120*/  LDS.U8 R190, [R48+UR6+0x400] ;  /* 0x0004000630be7984 */ /* 0x001fe80008000000 */
[----:B------:R-:W-:Y:S04]  /*8130*/  LDS.U8 R191, [R48+UR6+0x440] ;  /* 0x0004400630bf7984 */ /* 0x000fe80008000000 */
[----:B------:R-:W-:Y:S04]  /*8140*/  LDS.U8 R242, [R48+UR6+0x488] ;  /* 0x0004880630f27984 */ /* 0x000fe80008000000 */
[----:B------:R-:W-:Y:S04]  /*8150*/  LDS.U8 R220, [R48+UR6+0x4c8] ;  /* 0x0004c80630dc7984 */ /* 0x000fe80008000000 */
[----:B------:R-:W-:Y:S04]  /*8160*/  LDS.U8 R192, [R48+UR6+0x408] ;  /* 0x0004080630c07984 */ /* 0x000fe80008000000 */
[----:B------:R-:W-:Y:S04]  /*8170*/  LDS.U8 R193, [R48+UR6+0x448] ;  /* 0x0004480630c17984 */ /* 0x000fe80008000000 */
[----:B------:R-:W-:Y:S04]  /*8180*/  LDS.U8 R215, [R48+UR6+0x480] ;  /* 0x0004800630d77984 */ /* 0x000fe80008000000 */
[----:B------:R-:W-:Y:S04]  /*8190*/  LDS.U8 R188, [R48+UR6+0x4c0] ;  /* 0x0004c00630bc7984 */ /* 0x000fe80008000000 */
[----:B------:R-:W-:Y:S04]  /*81a0*/  STL [R1+0x180], R237 ;  /* 0x000180ed01007387 */ /* 0x000fe80000100800 */
[----:B------:R-:W-:Y:S04]  /*81b0*/  LDS.U8 R59, [R0+UR6] ;  /* 0x00000006003b7984 */ /* 0x000fe80008000000 */
        /* <DEDUP_REMOVED lines=14> */
[----:B------:R-:W-:Y:S04]  /*82a0*/  LDS.U8 R174, [R2+UR6] ;  /* 0x0000000602ae7984 */ /* 0x000fe80008000000 */
[----:B------:R-:W0:Y:S04]  /*82b0*/  LDS.U8 R175, [R2+UR6+0x40] ;  /* 0x0000400602af7984 */ /* 0x000e280008000000 */
[----:B------:R-:W-:Y:S04]  /*82c0*/  LDS.U8 R237, [R2+UR6+0xc8] ;  /* 0x0000c80602ed7984 */ /* 0x000fe80008000000 */
[----:B------:R-:W-:Y:S04]  /*82d0*/  LDS.U8 R44, [R2+UR6+0x80] ;  /* 0x00008006022c7984 */ /* 0x000fe80008000000 */
[----:B------:R-:W-:Y:S04]  /*82e0*/  LDS.U8 R3, [R2+UR6+0x480] ;  /* 0x0004800602037984 */ /* 0x000fe80008000000 */
[----:B------:R-:W-:Y:S04]  /*82f0*/  LDS.U8 R159, [R2+UR6+0x4c0] ;  /* 0x0004c006029f7984 */ /* 0x000fe80008000000 */
[----:B------:R-:W-:Y:S01]  /*8300*/  LDS.U8 R0, [R0+UR6+0x4c0] ;  /* 0x0004c00600007984 */ /* 0x000fe20008000000 */
[----:B------:R-:W-:Y:S01]  /*8310*/  LOP3.LUT R177, R177, 0x3f, RZ, 0xc0, !PT ;  /* 0x0000003fb1b17812 */ /* 0x000fe200078ec0ff */
[----:B------:R-:W-:Y:S06]  /*8320*/  BAR.SYNC.DEFER_BLOCKING 0x0 ;  /* 0x0000000000007b1d */ /* 0x000fec0000010000 */
[----:B------:R1:W-:Y:S02]  /*8330*/  STS.U8 [R177+UR6], R222 ;  /* 0x000000deb1007988 */ /* 0x0003e40008000006 */
[----:B-1----:R-:W1:Y:S01]  /*8340*/  S2R R222, SR_TID.X ;  /* 0x0000000000de7919 */ /* 0x002e620000002100 */
[----:B------:R-:W0:Y:S01]  /*8350*/  S2R R177, SR_TID.X ;  /* 0x0000000000b17919 */ /* 0x000e220000002100 */
[----:B-1----:R-:W-:-:S05]  /*8360*/  LOP3.LUT R222, R222, 0x3f, RZ, 0xc0, !PT ;  /* 0x0000003fdede7812 */ /* 0x002fca00078ec0ff */
[----:B------:R-:W-:Y:S04]  /*8370*/  STS.U8 [R222+UR6+0x40], R223 ;  /* 0x000040dfde007988 */ /* 0x000fe80008000006 */
        /* <DEDUP_REMOVED lines=17> */
[----:B------:R-:W-:Y:S01]  /*8490*/  STS.U8 [R222+UR6+0x940], R161 ;  /* 0x000940a1de007988 */ /* 0x000fe20008000006 */
[----:B0-----:R-:W-:-:S03]  /*84a0*/  LOP3.LUT R177, R177, 0x3f, RZ, 0xc0, !PT ;  /* 0x0000003fb1b17812 */ /* 0x001fc600078ec0ff */
[----:B------:R-:W-:Y:S04]  /*84b0*/  STS.U8 [R222+UR6+0xa00], R42 ;  /* 0x000a002ade007988 */ /* 0x000fe80008000006 */
[----:B------:R-:W-:Y:S04]  /*84c0*/  STS.U8 [R222+UR6+0xa40], R41 ;  /* 0x000a4029de007988 */ /* 0x000fe80008000006 */
[----:B------:R-:W-:Y:S04]  /*84d0*/  STS.U8 [R222+UR6+0xb00], R170 ;  /* 0x000b00aade007988 */ /* 0x000fe80008000006 */
[----:B------:R-:W-:Y:S01]  /*84e0*/  STS.U8 [R222+UR6+0xb40], R169 ;  /* 0x000b40a9de007988 */ /* 0x000fe20008000006 */
[----:B------:R-:W-:-:S03]  /*84f0*/  LOP3.LUT R177, R177, 0x10, RZ, 0x3c, !PT ;  /* 0x00000010b1b17812 */ /* 0x000fc600078e3cff */
        /* <DEDUP_REMOVED lines=22> */
[----:B--2---:R-:W-:Y:S04]  /*8660*/  STS.U8 [R177+UR6+0x780], R240 ;  /* 0x000780f0b1007988 */ /* 0x004fe80008000006 */
[----:B------:R-:W-:Y:S04]  /*8670*/  STS.U8 [R177+UR6+0x7c0], R5 ;  /* 0x0007c005b1007988 */ /* 0x000fe80008000006 */
[----:B---3--:R-:W-:Y:S04]  /*8680*/  STS.U8 [R177+UR6+0x880], R238 ;  /* 0x000880eeb1007988 */ /* 0x008fe80008000006 */
[----:B------:R0:W-:Y:S04]  /*8690*/  STS.U8 [R177+UR6+0x8c0], R172 ;  /* 0x0008c0acb1007988 */ /* 0x0001e80008000006 */
        /* <DEDUP_REMOVED lines=11> */
[----:B----4-:R-:W-:Y:S04]  /*8750*/  STS.U8 [R177+UR6+0xec0], R246 ;  /* 0x000ec0f6b1007988 */ /* 0x010fe80008000006 */
[----:B------:R-:W-:Y:S04]  /*8760*/  STS.U8 [R177+UR6+0xf80], R163 ;  /* 0x000f80a3b1007988 */ /* 0x000fe80008000006 */
[----:B------:R-:W-:Y:S01]  /*8770*/  STS.U8 [R177+UR6+0xfc0], R244 ;  /* 0x000fc0f4b1007988 */ /* 0x000fe20008000006 */
[----:B------:R-:W-:Y:S06]  /*8780*/  BAR.SYNC.DEFER_BLOCKING 0x0 ;  /* 0x0000000000007b1d */ /* 0x000fec0000010000 */
[----:B------:R-:W1:Y:S04]  /*8790*/  LDSM.16.M88.4 R4, [R176+UR11] ;  /* 0x0000000bb004783b */ /* 0x000e680008000200 */
[----:B------:R-:W2:Y:S04]  /*87a0*/  LDSM.16.M88.4 R32, [R176+UR11+0x400] ;  /* 0x0004000bb020783b */ /* 0x000ea80008000200 */
[----:B------:R-:W-:Y:S04]  /*87b0*/  LDSM.16.M88.4 R40, [R176+UR11+0x800] ;  /* 0x0008000bb028783b */ /* 0x000fe80008000200 */
[----:B------:R-:W3:Y:S01]  /*87c0*/  LDSM.16.M88.4 R36, [R176+UR11+0xc00] ;  /* 0x000c000bb024783b */ /* 0x000ee20008000200 */
[----:B0-----:R-:W-:-:S02]  /*87d0*/  IMAD R172, R175, 0x100, R174 ;  /* 0x00000100afac7824 */ /* 0x001fc400078e02ae */
[----:B------:R-:W-:Y:S02]  /*87e0*/  IMAD R173, R232, 0x100, R231 ;  /* 0x00000100e8ad7824 */ /* 0x000fe400078e02e7 */
[----:B------:R-:W-:Y:S02]  /*87f0*/  IMAD R174, R234, 0x100, R233 ;  /* 0x00000100eaae7824 */ /* 0x000fe400078e02e9 */
[----:B------:R-:W-:Y:S01]  /*8800*/  IMAD R175, R236, 0x100, R235 ;  /* 0x00000100ecaf7824 */ /* 0x000fe200078e02eb */
[----:B------:R-:W-:Y:S02]  /*8810*/  F2FP.F16.E4M3.UNPACK_B R172, R172 ;  /* 0x000000acffac723e */ /* 0x000fe400020006ff */
[----:B------:R-:W-:Y:S02]  /*8820*/  F2FP.F16.E4M3.UNPACK_B R173, R173 ;  /* 0x000000adffad723e */ /* 0x000fe400020006ff */
[----:B------:R-:W-:Y:S02]  /*8830*/  F2FP.F16.E4M3.UNPACK_B R174, R174 ;  /* 0x000000aeffae723e */ /* 0x000fe400020006ff */
[----:B------:R-:W-:-:S02]  /*8840*/  F2FP.F16.E4M3.UNPACK_B R175, R175 ;  /* 0x000000afffaf723e */ /* 0x000fc400020006ff */
[----:B-1----:R-:W-:Y:S02]  /*8850*/  F2FP.F16.E4M3.UNPACK_B R156, R4 ;  /* 0x00000004ff9c723e */ /* 0x002fe400020006ff */
[----:B------:R-:W-:Y:S02]  /*8860*/  F2FP.F16.E4M3.UNPACK_B R157, R5 ;  /* 0x00000005ff9d723e */ /* 0x000fe400020006ff */
[----:B------:R-:W-:Y:S02]  /*8870*/  F2FP.F16.E4M3.UNPACK_B R150, R6 ;  /* 0x00000006ff96723e */ /* 0x000fe400020006ff */
[----:B------:R-:W-:-:S03]  /*8880*/  F2FP.F16.E4M3.UNPACK_B R151, R7 ;  /* 0x00000007ff97723e */ /* 0x000fc600020006ff */
[C---:B------:R-:W-:Y:S07]  /*8890*/  HMMA.16816.F32 R164, R172.reuse, R156, R28 ;  /* 0x0000009caca4723c */ /* 0x040fee000000181c */
[----:B--2---:R-:W-:Y:S02]  /*88a0*/  F2FP.F16.E4M3.UNPACK_B R28, R32 ;  /* 0x00000020ff1c723e */ /* 0x004fe400020006ff */
[----:B------:R-:W-:Y:S01]  /*88b0*/  F2FP.F16.E4M3.UNPACK_B R29, R33 ;  /* 0x00000021ff1d723e */ /* 0x000fe200020006ff */
[C---:B------:R-:W-:Y:S01]  /*88c0*/  HMMA.16816.F32 R160, R172.reuse, R150, R24 ;  /* 0x00000096aca0723c */ /* 0x040fe20000001818 */
[----:B------:R-:W-:Y:S01]  /*88d0*/  IMAD R168, R210, 0x100, R209 ;  /* 0x00000100d2a87824 */ /* 0x000fe200078e02d1 */
[----:B---3--:R-:W-:Y:S01]  /*88e0*/  F2FP.F16.E4M3.UNPACK_B R30, R36 ;  /* 0x00000024ff1e723e */ /* 0x008fe200020006ff */
[----:B------:R-:W-:Y:S01]  /*88f0*/  IMAD R169, R212, 0x100, R211 ;  /* 0x00000100d4a97824 */ /* 0x000fe200078e02d3 */
[----:B------:R-:W-:Y:S01]  /*8900*/  F2FP.F16.E4M3.UNPACK_B R31, R37 ;  /* 0x00000025ff1f723e */ /* 0x000fe200020006ff */
[----:B------:R-:W-:Y:S01]  /*8910*/  IMAD R170, R214, 0x100, R213 ;  /* 0x00000100d6aa7824 */ /* 0x000fe200078e02d5 */
[----:B------:R-:W-:Y:S01]  /*8920*/  HMMA.16816.F32 R152, R172, R28, R20 ;  /* 0x0000001cac98723c */ /* 0x000fe20000001814 */
[----:B------:R-:W-:Y:S01]  /*8930*/  F2FP.F16.E4M3.UNPACK_B R24, R34 ;  /* 0x00000022ff18723e */ /* 0x000fe200020006ff */
[----:B------:R-:W-:Y:S01]  /*8940*/  IMAD R171, R205, 0x100, R204 ;  /* 0x00000100cdab7824 */ /* 0x000fe200078e02cc */
[----:B------:R-:W-:-:S02]  /*8950*/  F2FP.F16.E4M3.UNPACK_B R25, R35 ;  /* 0x00000023ff19723e */ /* 0x000fc400020006ff */
[----:B------:R-:W-:Y:S02]  /*8960*/  F2FP.F16.E4M3.UNPACK_B R26, R42 ;  /* 0x0000002aff1a723e */ /* 0x000fe400020006ff */
[----:B------:R-:W-:Y:S02]  /*8970*/  F2FP.F16.E4M3.UNPACK_B R22, R40 ;  /* 0x00000028ff16723e */ /* 0x000fe400020006ff */
[----:B------:R-:W-:Y:S02]  /*8980*/  F2FP.F16.E4M3.UNPACK_B R23, R41 ;  /* 0x00000029ff17723e */ /* 0x000fe400020006ff */
[----:B------:R-:W-:Y:S02]  /*8990*/  F2FP.F16.E4M3.UNPACK_B R27, R43 ;  /* 0x0000002bff1b723e */ /* 0x000fe400020006ff */
[----:B------:R-:W-:Y:S02]  /*89a0*/  F2FP.F16.E4M3.UNPACK_B R20, R38 ;  /* 0x00000026ff14723e */ /* 0x000fe400020006ff */
[----:B------:R-:W-:-:S02]  /*89b0*/  F2FP.F16.E4M3.UNPACK_B R21, R39 ;  /* 0x00000027ff15723e */ /* 0x000fc400020006ff */
[----:B------:R-:W-:Y:S02]  /*89c0*/  F2FP.F16.E4M3.UNPACK_B R168, R168 ;  /* 0x000000a8ffa8723e */ /* 0x000fe400020006ff */
[----:B------:R-:W-:Y:S02]  /*89d0*/  F2FP.F16.E4M3.UNPACK_B R169, R169 ;  /* 0x000000a9ffa9723e */ /* 0x000fe400020006ff */
[----:B------:R-:W-:Y:S02]  /*89e0*/  F2FP.F16.E4M3.UNPACK_B R170, R170 ;  /* 0x000000aaffaa723e */ /* 0x000fe400020006ff */
[----:B------:R-:W-:Y:S01]  /*89f0*/  F2FP.F16.E4M3.UNPACK_B R171, R171 ;  /* 0x000000abffab723e */ /* 0x000fe200020006ff */
[C---:B------:R-:W-:Y:S06]  /*8a00*/  HMMA.16816.F32 R16, R172.reuse, R24, R16 ;  /* 0x00000018ac10723c */ /* 0x040fec0000001810 */
[C---:B------:R-:W-:Y:S06]  /*8a10*/  HMMA.16816.F32 R144, R172.reuse, R22, R144 ;  /* 0x00000016ac90723c */ /* 0x040fec0000001890 */
[C---:B------:R-:W-:Y:S06]  /*8a20*/  HMMA.16816.F32 R12, R172.reuse, R26, R12 ;  /* 0x0000001aac0c723c */ /* 0x040fec000000180c */
[C---:B------:R-:W-:Y:S06]  /*8a30*/  HMMA.16816.F32 R8, R172.reuse, R30, R8 ;  /* 0x0000001eac08723c */ /* 0x040fec0000001808 */
[----:B------:R-:W-:Y:S07]  /*8a40*/  HMMA.16816.F32 R140, R172, R20, R140 ;  /* 0x00000014ac8c723c */ /* 0x000fee000000188c */
[----:B------:R-:W-:-:S02]  /*8a50*/  IMAD R172, R195, 0x100, R194 ;  /* 0x00000100c3ac7824 */ /* 0x000fc400078e02c2 */
[----:B------:R-:W-:Y:S02]  /*8a60*/  IMAD R173, R197, 0x100, R196 ;  /* 0x00000100c5ad7824 */ /* 0x000fe400078e02c4 */
[----:B------:R-:W-:Y:S02]  /*8a70*/  IMAD R174, R191, 0x100, R190 ;  /* 0x00000100bfae7824 */ /* 0x000fe400078e02be */
[----:B------:R-:W-:Y:S01]  /*8a80*/  IMAD R175, R193, 0x100, R192 ;  /* 0x00000100c1af7824 */ /* 0x000fe200078e02c0 */
[C---:B------:R-:W-:Y:S01]  /*8a90*/  HMMA.16816.F32 R136, R168.reuse, R156, R136 ;  /* 0x0000009ca888723c */ /* 0x040fe20000001888 */
[----:B------:R-:W-:Y:S02]  /*8aa0*/  F2FP.F16.E4M3.UNPACK_B R172, R172 ;  /* 0x000000acffac723e */ /* 0x000fe400020006ff */
[----:B------:R-:W-:Y:S02]  /*8ab0*/  F2FP.F16.E4M3.UNPACK_B R173, R173 ;  /* 0x000000adffad723e */ /* 0x000fe400020006ff */
[----:B------:R-:W-:Y:S01]  /*8ac0*/  F2FP.F16.E4M3.UNPACK_B R174, R174 ;  /* 0x000000aeffae723e */ /* 0x000fe200020006ff */
[----:B------:R-:W-:Y:S01]  /*8ad0*/  HMMA.16816.F32 R132, R168, R150, R132 ;  /* 0x00000096a884723c */ /* 0x000fe20000001884 */
[----:B------:R-:W-:-:S05]  /*8ae0*/  F2FP.F16.E4M3.UNPACK_B R175, R175 ;  /* 0x000000afffaf723e */ /* 0x000fca00020006ff */
[C---:B------:R-:W-:Y:S06]  /*8af0*/  HMMA.16816.F32 R128, R168.reuse, R28, R128 ;  /* 0x0000001ca880723c */ /* 0x040fec0000001880 */
[C---:B------:R-:W-:Y:S06]  /*8b00*/  HMMA.16816.F32 R124, R168.reuse, R24, R124 ;  /* 0x00000018a87c723c */ /* 0x040fec000000187c */
[C---:B------:R-:W-:Y:S06]  /*8b10*/  HMMA.16816.F32 R120, R168.reuse, R22, R120 ;  /* 0x00000016a878723c */ /* 0x040fec0000001878 */
[C---:B------:R-:W-:Y:S06]  /*8b20*/  HMMA.16816.F32 R116, R168.reuse, R26, R116 ;  /* 0x0000001aa874723c */ /* 0x040fec0000001874 */
[C---:B------:R-:W-:Y:S06]  /*8b30*/  HMMA.16816.F32 R112, R168.reuse, R30, R112 ;  /* 0x0000001ea870723c */ /* 0x040fec0000001870 */
[----:B------:R-:W-:Y:S07]  /*8b40*/  HMMA.16816.F32 R108, R168, R20, R108 ;  /* 0x00000014a86c723c */ /* 0x000fee000000186c */
[----:B------:R-:W-:-:S02]  /*8b50*/  IMAD R168, R52, 0x100, R59 ;  /* 0x0000010034a87824 */ /* 0x000fc400078e023b */
[----:B------:R-:W2:Y:S01]  /*8b60*/  LDL.LU R59, [R1+0x1a4] ;  /* 0x0001a400013b7983 */ /* 0x000ea20000300800 */
[----:B------:R-:W-:-:S03]  /*8b70*/  IMAD R169, R54, 0x100, R53 ;  /* 0x0000010036a97824 */ /* 0x000fc600078e0235 */
[----:B------:R-:W3:Y:S01]  /*8b80*/  LDL.LU R52, [R1+0x1a0] ;  /* 0x0001a00001347983 */ /* 0x000ee20000300800 */
[----:B------:R-:W-:-:S03]  /*8b90*/  IMAD R170, R48, 0x100, R55 ;  /* 0x0000010030aa7824 */ /* 0x000fc600078e0237 */
[----:B------:R-:W3:Y:S01]  /*8ba0*/  LDL.LU R53, [R1+0x19c] ;  /* 0x00019c0001357983 */ /* 0x000ee20000300800 */
[----:B------:R-:W-:-:S03]  /*8bb0*/  IMAD R171, R50, 0x100, R49 ;  /* 0x0000010032ab7824 */ /* 0x000fc600078e0231 */
[----:B------:R-:W3:Y:S01]  /*8bc0*/  LDL.LU R54, [R1+0x198] ;  /* 0x0001980001367983 */ /* 0x000ee20000300800 */
[C---:B------:R-:W-:Y:S03]  /*8bd0*/  HMMA.16816.F32 R104, R172.reuse, R156, R104 ;  /* 0x0000009cac68723c */ /* 0x040fe60000001868 */
[----:B------:R-:W3:Y:S03]  /*8be0*/  LDL.LU R55, [R1+0x194] ;  /* 0x0001940001377983 */ /* 0x000ee60000300800 */
[C---:B------:R-:W-:Y:S01]  /*8bf0*/  HMMA.16816.F32 R100, R172.reuse, R150, R100 ;  /* 0x00000096ac64723c */ /* 0x040fe20000001864 */
[----:B------:R-:W4:Y:S04]  /*8c00*/  LDL.LU R48, [R1+0x190] ;  /* 0x0001900001307983 */ /* 0x000f280000300800 */
[----:B------:R-:W4:Y:S01]  /*8c10*/  LDL.LU R49, [R1+0x18c] ;  /* 0x00018c0001317983 */ /* 0x000f220000300800 */
[C---:B------:R-:W-:Y:S03]  /*8c20*/  HMMA.16816.F32 R96, R172.reuse, R28, R96 ;  /* 0x0000001cac60723c */ /* 0x040fe60000001860 */
[----:B------:R-:W4:Y:S03]  /*8c30*/  LDL.LU R50, [R1+0x188] ;  /* 0x0001880001327983 */ /* 0x000f260000300800 */
[C---:B------:R-:W-:Y:S06]  /*8c40*/  HMMA.16816.F32 R92, R172.reuse, R24, R92 ;  /* 0x00000018ac5c723c */ /* 0x040fec000000185c */
[C---:B------:R-:W-:Y:S06]  /*8c50*/  HMMA.16816.F32 R88, R172.reuse, R22, R88 ;  /* 0x00000016ac58723c */ /* 0x040fec0000001858 */
[C---:B------:R-:W-:Y:S06]  /*8c60*/  HMMA.16816.F32 R84, R172.reuse, R26, R84 ;  /* 0x0000001aac54723c */ /* 0x040fec0000001854 */
[C---:B------:R-:W-:Y:S06]  /*8c70*/  HMMA.16816.F32 R80, R172.reuse, R30, R80 ;  /* 0x0000001eac50723c */ /* 0x040fec0000001850 */
[----:B------:R-:W-:Y:S07]  /*8c80*/  HMMA.16816.F32 R76, R172, R20, R76 ;  /* 0x00000014ac4c723c */ /* 0x000fee000000184c */
[----:B------:R-:W-:-:S02]  /*8c90*/  IMAD R172, R237, 0x100, R51 ;  /* 0x00000100edac7824 */ /* 0x000fc400078e0233 */
[----:B------:R-:W4:Y:S01]  /*8ca0*/  LDL.LU R51, [R1+0x184] ;  /* 0x0001840001337983 */ /* 0x000f220000300800 */
[----:B------:R-:W-:-:S03]  /*8cb0*/  IMAD R173, R45, 0x100, R44 ;  /* 0x000001002dad7824 */ /* 0x000fc600078e022c */
[----:B------:R-:W4:Y:S01]  /*8cc0*/  LDL.LU R237, [R1+0x180] ;  /* 0x0001800001ed7983 */ /* 0x000f220000300800 */
[----:B------:R-:W-:-:S03]  /*8cd0*/  IMAD R174, R47, 0x100, R46 ;  /* 0x000001002fae7824 */ /* 0x000fc600078e022e */
[----:B------:R-:W4:Y:S04]  /*8ce0*/  LDL.LU R44, [R1+0x17c] ;  /* 0x00017c00012c7983 */ /* 0x000f280000300800 */
[----:B------:R-:W4:Y:S04]  /*8cf0*/  LDL.LU R45, [R1+0x178] ;  /* 0x00017800012d7983 */ /* 0x000f280000300800 */
[----:B------:R-:W4:Y:S04]  /*8d00*/  LDL.LU R46, [R1+0x174] ;  /* 0x00017400012e7983 */ /* 0x000f280000300800 */
[----:B------:R-:W4:Y:S01]  /*8d10*/  LDL.LU R47, [R1+0x170] ;  /* 0x00017000012f7983 */ /* 0x000f220000300800 */
[----:B------:R-:W-:Y:S01]  /*8d20*/  IMAD R175, R159, 0x100, R3 ;  /* 0x000001009faf7824 */ /* 0x000fe200078e0203 */
[----:B------:R-:W-:-:S02]  /*8d30*/  F2FP.F16.E4M3.UNPACK_B R168, R168 ;  /* 0x000000a8ffa8723e */ /* 0x000fc400020006ff */
[----:B------:R-:W-:Y:S01]  /*8d40*/  F2FP.F16.E4M3.UNPACK_B R169, R169 ;  /* 0x000000a9ffa9723e */ /* 0x000fe200020006ff */
[----:B------:R-:W4:Y:S01]  /*8d50*/  LDL.LU R3, [R1+0x16c] ;  /* 0x00016c0001037983 */ /* 0x000f220000300800 */
[----:B------:R-:W-:Y:S02]  /*8d60*/  F2FP.F16.E4M3.UNPACK_B R170, R170 ;  /* 0x000000aaffaa723e */ /* 0x000fe400020006ff */
[----:B------:R-:W-:Y:S01]  /*8d70*/  F2FP.F16.E4M3.UNPACK_B R171, R171 ;  /* 0x000000abffab723e */ /* 0x000fe200020006ff */
[----:B------:R-:W4:Y:S01]  /*8d80*/  LDL.LU R159, [R1+0x168] ;  /* 0x00016800019f7983 */ /* 0x000f220000300800 */
[----:B------:R-:W-:Y:S02]  /*8d90*/  F2FP.F16.E4M3.UNPACK_B R172, R172 ;  /* 0x000000acffac723e */ /* 0x000fe400020006ff */
[----:B------:R-:W-:Y:S02]  /*8da0*/  F2FP.F16.E4M3.UNPACK_B R173, R173 ;  /* 0x000000adffad723e */ /* 0x000fe400020006ff */
[----:B------:R-:W-:-:S02]  /*8db0*/  F2FP.F16.E4M3.UNPACK_B R174, R174 ;  /* 0x000000aeffae723e */ /* 0x000fc400020006ff */
[----:B------:R-:W-:Y:S02]  /*8dc0*/  F2FP.F16.E4M3.UNPACK_B R175, R175 ;  /* 0x000000afffaf723e */ /* 0x000fe400020006ff */
[----:B------:R-:W-:Y:S02]  /*8dd0*/  F2FP.F16.E4M3.UNPACK_B R32, R32.H1 ;  /* 0x00000020ff20723e */ /* 0x000fe400030006ff */
[----:B------:R-:W-:Y:S02]  /*8de0*/  F2FP.F16.E4M3.UNPACK_B R33, R33.H1 ;  /* 0x00000021ff21723e */ /* 0x000fe400030006ff */
[----:B------:R-:W-:Y:S02]  /*8df0*/  F2FP.F16.E4M3.UNPACK_B R6, R6.H1 ;  /* 0x00000006ff06723e */ /* 0x000fe400030006ff */
[----:B------:R-:W-:Y:S01]  /*8e00*/  F2FP.F16.E4M3.UNPACK_B R7, R7.H1 ;  /* 0x00000007ff07723e */ /* 0x000fe200030006ff */
[----:B------:R-:W-:Y:S01]  /*8e10*/  HMMA.16816.F32 R60, R168, R24, R60 ;  /* 0x00000018a83c723c */ /* 0x000fe2000000183c */
[----:B------:R-:W-:-:S02]  /*8e20*/  F2FP.F16.E4M3.UNPACK_B R4, R4.H1 ;  /* 0x00000004ff04723e */ /* 0x000fc400030006ff */
[----:B------:R-:W-:Y:S02]  /*8e30*/  F2FP.F16.E4M3.UNPACK_B R5, R5.H1 ;  /* 0x00000005ff05723e */ /* 0x000fe400030006ff */
[----:B------:R-:W-:Y:S02]  /*8e40*/  F2FP.F16.E4M3.UNPACK_B R34, R34.H1 ;  /* 0x00000022ff22723e */ /* 0x000fe400030006ff */
[----:B------:R-:W-:Y:S02]  /*8e50*/  F2FP.F16.E4M3.UNPACK_B R35, R35.H1 ;  /* 0x00000023ff23723e */ /* 0x000fe400030006ff */
[----:B------:R-:W-:Y:S02]  /*8e60*/  F2FP.F16.E4M3.UNPACK_B R40, R40.H1 ;  /* 0x00000028ff28723e */ /* 0x000fe400030006ff */
[----:B------:R-:W-:Y:S02]  /*8e70*/  F2FP.F16.E4M3.UNPACK_B R41, R41.H1 ;  /* 0x00000029ff29723e */ /* 0x000fe400030006ff */
[----:B------:R-:W-:-:S02]  /*8e80*/  F2FP.F16.E4M3.UNPACK_B R42, R42.H1 ;  /* 0x0000002aff2a723e */ /* 0x000fc400030006ff */
[----:B------:R-:W-:Y:S02]  /*8e90*/  F2FP.F16.E4M3.UNPACK_B R43, R43.H1 ;  /* 0x0000002bff2b723e */ /* 0x000fe400030006ff */
[----:B------:R-:W-:Y:S02]  /*8ea0*/  F2FP.F16.E4M3.UNPACK_B R36, R36.H1 ;  /* 0x00000024ff24723e */ /* 0x000fe400030006ff */
[----:B------:R-:W-:Y:S02]  /*8eb0*/  F2FP.F16.E4M3.UNPACK_B R37, R37.H1 ;  /* 0x00000025ff25723e */ /* 0x000fe400030006ff */
[----:B------:R-:W-:Y:S02]  /*8ec0*/  F2FP.F16.E4M3.UNPACK_B R38, R38.H1 ;  /* 0x00000026ff26723e */ /* 0x000fe400030006ff */
[----:B------:R-:W-:Y:S01]  /*8ed0*/  F2FP.F16.E4M3.UNPACK_B R39, R39.H1 ;  /* 0x00000027ff27723e */ /* 0x000fe200030006ff */
[C---:B--2---:R-:W-:Y:S06]  /*8ee0*/  HMMA.16816.F32 R56, R168.reuse, R22, R56 ;  /* 0x00000016a838723c */ /* 0x044fec0000001838 */
[----:B---3--:R-:W-:Y:S06]  /*8ef0*/  HMMA.16816.F32 R52, R168, R26, R52 ;  /* 0x0000001aa834723c */ /* 0x008fec0000001834 */
[----:B------:R-:W-:Y:S07]  /*8f00*/  HMMA.16816.F32 R24, R172, R6, R160 ;  /* 0x00000006ac18723c */ /* 0x000fee00000018a0 */
[----:B------:R-:W-:-:S02]  /*8f10*/  IMAD R160, R247, 0x100, R249 ;  /* 0x00000100f7a07824 */ /* 0x000fc400078e02f9 */
[----:B------:R-:W-:Y:S02]  /*8f20*/  IMAD R161, R198, 0x100, R219 ;  /* 0x00000100c6a17824 */ /* 0x000fe400078e02db */
[----:B------:R-:W-:Y:S02]  /*8f30*/  IMAD R162, R220, 0x100, R242 ;  /* 0x00000100dca27824 */ /* 0x000fe400078e02f2 */
[----:B------:R-:W-:Y:S01]  /*8f40*/  IMAD R163, R188, 0x100, R215 ;  /* 0x00000100bca37824 */ /* 0x000fe200078e02d7 */
[----:B----4-:R-:W-:Y:S06]  /*8f50*/  HMMA.16816.F32 R44, R168, R20, R44 ;  /* 0x00000014a82c723c */ /* 0x010fec000000182c */
[----:B------:R-:W-:Y:S07]  /*8f60*/  HMMA.16816.F32 R20, R172, R32, R152 ;  /* 0x00000020ac14723c */ /* 0x000fee0000001898 */
[----:B------:R-:W-:-:S02]  /*8f70*/  IMAD R152, R158, 0x100, R148 ;  /* 0x000001009e987824 */ /* 0x000fc400078e0294 */
[----:B------:R-:W2:Y:S01]  /*8f80*/  LDL.LU R148, [R1+0x164] ;  /* 0x0001640001947983 */ /* 0x000ea20000300800 */
[----:B------:R-:W-:Y:S02]  /*8f90*/  IMAD R153, R250, 0x100, R252 ;  /* 0x00000100fa997824 */ /* 0x000fe400078e02fc */
[----:B------:R-:W-:Y:S01]  /*8fa0*/  IMAD R154, R241, 0x100, R248 ;  /* 0x00000100f19a7824 */ /* 0x000fe200078e02f8 */
[----:B------:R-:W3:Y:S01]  /*8fb0*/  LDL.LU R158, [R1+0x160] ;  /* 0x00016000019e7983 */ /* 0x000ee20000300800 */
[----:B------:R-:W-:-:S03]  /*8fc0*/  IMAD R155, R251, 0x100, R243 ;  /* 0x00000100fb9b7824 */ /* 0x000fc600078e02f3 */
[----:B------:R-:W4:Y:S04]  /*8fd0*/  LDL.LU R252, [R1+0x15c] ;  /* 0x00015c0001fc7983 */ /* 0x000f280000300800 */
[----:B------:R-:W2:Y:S01]  /*8fe0*/  LDL.LU R250, [R1+0x158] ;  /* 0x0001580001fa7983 */ /* 0x000ea20000300800 */
[----:B------:R-:W-:-:S03]  /*8ff0*/  F2FP.F16.E4M3.UNPACK_B R152, R152 ;  /* 0x00000098ff98723e */ /* 0x000fc600020006ff */
[----:B------:R-:W3:Y:S01]  /*9000*/  LDL.LU R248, [R1+0x154] ;  /* 0x0001540001f87983 */ /* 0x000ee20000300800 */
[----:B------:R-:W-:-:S03]  /*9010*/  F2FP.F16.E4M3.UNPACK_B R153, R153 ;  /* 0x00000099ff99723e */ /* 0x000fc600020006ff */
[----:B------:R-:W4:Y:S01]  /*9020*/  LDL.LU R241, [R1+0x150] ;  /* 0x0001500001f17983 */ /* 0x000f220000300800 */
[----:B------:R-:W-:Y:S02]  /*9030*/  F2FP.F16.E4M3.UNPACK_B R154, R154 ;  /* 0x0000009aff9a723e */ /* 0x000fe400020006ff */
[----:B------:R-:W-:Y:S01]  /*9040*/  F2FP.F16.E4M3.UNPACK_B R155, R155 ;  /* 0x0000009bff9b723e */ /* 0x000fe200020006ff */
[----:B------:R-:W2:Y:S04]  /*9050*/  LDL.LU R243, [R1+0x14c] ;  /* 0x00014c0001f37983 */ /* 0x000ea80000300800 */
[----:B------:R-:W2:Y:S04]  /*9060*/  LDL.LU R251, [R1+0x148] ;  /* 0x0001480001fb7983 */ /* 0x000ea80000300800 */
[----:B------:R-:W2:Y:S04]  /*9070*/  LDL.LU R249, [R1+0x144] ;  /* 0x0001440001f97983 */ /* 0x000ea80000300800 */
[----:B------:R-:W2:Y:S04]  /*9080*/  LDL.LU R247, [R1+0x140] ;  /* 0x0001400001f77983 */ /* 0x000ea80000300800 */
[----:B------:R-:W3:Y:S01]  /*9090*/  LDL.LU R219, [R1+0x13c] ;  /* 0x00013c0001db7983 */ /* 0x000ee20000300800 */
[C---:B------:R-:W-:Y:S03]  /*90a0*/  HMMA.16816.F32 R136, R152.reuse, R4, R136 ;  /* 0x000000049888723c */ /* 0x040fe60000001888 */
[----:B------:R-:W4:Y:S04]  /*90b0*/  LDL.LU R198, [R1+0x138] ;  /* 0x0001380001c67983 */ /* 0x000f280000300800 */
[----:B------:R-:W2:Y:S01]  /*90c0*/  LDL.LU R242, [R1+0x134] ;  /* 0x0001340001f27983 */ /* 0x000ea20000300800 */
[C---:B------:R-:W-:Y:S03]  /*90d0*/  HMMA.16816.F32 R132, R152.reuse, R6, R132 ;  /* 0x000000069884723c */ /* 0x040fe60000001884 */
[----:B------:R-:W3:Y:S03]  /*90e0*/  LDL.LU R220, [R1+0x130] ;  /* 0x0001300001dc7983 */ /* 0x000ee60000300800 */
[C---:B------:R-:W-:Y:S01]  /*90f0*/  HMMA.16816.F32 R128, R152.reuse, R32, R128 ;  /* 0x000000209880723c */ /* 0x040fe20000001880 */
[----:B------:R-:W4:Y:S04]  /*9100*/  LDL.LU R215, [R1+0x12c] ;  /* 0x00012c0001d77983 */ /* 0x000f280000300800 */
[----:B------:R-:W2:Y:S01]  /*9110*/  LDL.LU R188, [R1+0x128] ;  /* 0x0001280001bc7983 */ /* 0x000ea20000300800 */
        /* <DEDUP_REMOVED lines=8> */
[----:B------:R-:W2:Y:S01]  /*91a0*/  LDL.LU R182, [R1+0x120] ;  /* 0x0001200001b67983 */ /* 0x000ea20000300800 */
[----:B------:R-:W-:-:S03]  /*91b0*/  IMAD R154, R180, 0x100, R183 ;  /* 0x00000100b49a7824 */ /* 0x000fc600078e02b7 */
[----:B------:R-:W2:Y:S01]  /*91c0*/  LDL.LU R189, [R1+0x11c] ;  /* 0x00011c0001bd7983 */ /* 0x000ea20000300800 */
[----:B------:R-:W-:-:S03]  /*91d0*/  IMAD R155, R0, 0x100, R181 ;  /* 0x00000100009b7824 */ /* 0x000fc600078e02b5 */
[----:B------:R-:W2:Y:S04]  /*91e0*/  LDL.LU R185, [R1+0x118] ;  /* 0x0001180001b97983 */ /* 0x000ea80000300800 */
[----:B------:R-:W2:Y:S04]  /*91f0*/  LDL.LU R183, [R1+0x114] ;  /* 0x0001140001b77983 */ /* 0x000ea80000300800 */
[----:B------:R-:W2:Y:S04]  /*9200*/  LDL.LU R180, [R1+0x110] ;  /* 0x0001100001b47983 */ /* 0x000ea80000300800 */
[----:B------:R-:W2:Y:S04]  /*9210*/  LDL.LU R181, [R1+0x10c] ;  /* 0x00010c0001b57983 */ /* 0x000ea80000300800 */
[----:B------:R-:W2:Y:S04]  /*9220*/  LDL.LU R0, [R1+0x108] ;  /* 0x0001080001007983 */ /* 0x000ea80000300800 */
[----:B------:R-:W2:Y:S01]  /*9230*/  LDL.LU R222, [R1] ;  /* 0x0000000001de7983 */ /* 0x000ea20000300800 */
[----:B------:R-:W-:-:S03]  /*9240*/  IADD3 R179, P3, R179, UR4, RZ ;  /* 0x00000004b3b37c10 */ /* 0x000fc6000ff7e0ff */
[----:B------:R-:W2:Y:S01]  /*9250*/  LDL.LU R216, [R1+0x28] ;  /* 0x0000280001d87983 */ /* 0x000ea20000300800 */
[----:B------:R-:W-:-:S03]  /*9260*/  IADD3.X R178, R178, UR12, RZ, P3, !PT ;  /* 0x0000000cb2b27c10 */ /* 0x000fc60009ffe4ff */
[----:B------:R-:W2:Y:S04]  /*9270*/  LDL.LU R217, [R1+0x30] ;  /* 0x0000300001d97983 */ /* 0x000ea80000300800 */
[----:B------:R-:W2:Y:S01]  /*9280*/  LDL.LU R224, [R1+0x38] ;  /* 0x0000380001e07983 */ /* 0x000ea20000300800 */
[----:B---3--:R-:W-:Y:S02]  /*9290*/  IADD3 R220, P3, R220, UR4, RZ ;  /* 0x00000004dcdc7c10 */ /* 0x008fe4000ff7e0ff */
[----:B----4-:R-:W-:Y:S02]  /*92a0*/  IADD3 R215, P2, R215, UR4, RZ ;  /* 0x00000004d7d77c10 */ /* 0x010fe4000ff5e0ff */
[----:B------:R-:W-:Y:S02]  /*92b0*/  IADD3.X R219, R219, UR12, RZ, P3, !PT ;  /* 0x0000000cdbdb7c10 */ /* 0x000fe40009ffe4ff */
[----:B------:R-:W-:-:S02]  /*92c0*/  IADD3.X R198, R198, UR12, RZ, P2, !PT ;  /* 0x0000000cc6c67c10 */ /* 0x000fc400097fe4ff */
[----:B------:R-:W-:-:S05]  /*92d0*/  IADD3 R241, P3, R241, UR4, RZ ;  /* 0x00000004f1f17c10 */ /* 0x000fca000ff7e0ff */
[----:B------:R0:W-:Y:S01]  /*92e0*/  STL [R1+0x8], R241 ;  /* 0x000008f101007387 */ /* 0x0001e20000100800 */
[----:B--2---:R-:W-:-:S05]  /*92f0*/  IADD3 R222, P2, R222, UR4, RZ ;  /* 0x00000004dede7c10 */ /* 0x004fca000ff5e0ff */
[----:B------:R-:W-:Y:S04]  /*9300*/  STL [R1], R222 ;  /* 0x000000de01007387 */ /* 0x000fe80000100800 */
[----:B0-----:R-:W2:Y:S01]  /*9310*/  LDL.LU R241, [R1+0x104] ;  /* 0x0001040001f17983 */ /* 0x001ea20000300800 */
[----:B------:R-:W-:Y:S02]  /*9320*/  IADD3 R181, P4, R181, UR4, RZ ;  /* 0x00000004b5b57c10 */ /* 0x000fe4000ff9e0ff */
[----:B------:R-:W-:Y:S01]  /*9330*/  IADD3 R183, P5, R183, UR4, RZ ;  /* 0x00000004b7b77c10 */ /* 0x000fe2000ffbe0ff */
[----:B------:R-:W3:Y:S01]  /*9340*/  LDL.LU R201, [R1+0x4] ;  /* 0x0000040001c97983 */ /* 0x000ee20000300800 */
[----:B------:R-:W-:Y:S02]  /*9350*/  IADD3.X R180, R180, UR12, RZ, P4, !PT ;  /* 0x0000000cb4b47c10 */ /* 0x000fe4000a7fe4ff */
[----:B------:R-:W-:Y:S01]  /*9360*/  IADD3 R237, P4, R237, UR4, RZ ;  /* 0x00000004eded7c10 */ /* 0x000fe2000ff9e0ff */
[----:B------:R-:W4:Y:S01]  /*9370*/  LDL.LU R218, [R1+0x40] ;  /* 0x0000400001da7983 */ /* 0x000f220000300800 */
[----:B------:R-:W-:-:S02]  /*9380*/  IADD3 R185, P6, R185, UR4, RZ ;  /* 0x00000004b9b97c10 */ /* 0x000fc4000ffde0ff */
[----:B------:R-:W-:Y:S02]  /*9390*/  IADD3.X R182, R182, UR12, RZ, P5, !PT ;  /* 0x0000000cb6b67c10 */ /* 0x000fe4000affe4ff */
[----:B------:R-:W-:Y:S02]  /*93a0*/  IADD3 R242, P5, R242, UR4, RZ ;  /* 0x00000004f2f27c10 */ /* 0x000fe4000ffbe0ff */
[----:B------:R-:W-:Y:S02]  /*93b0*/  IADD3.X R221, R221, UR12, RZ, P4, !PT ;  /* 0x0000000cdddd7c10 */ /* 0x000fe4000a7fe4ff */
[----:B------:R-:W-:Y:S02]  /*93c0*/  IADD3 R248, P4, R248, UR4, RZ ;  /* 0x00000004f8f87c10 */ /* 0x000fe4000ff9e0ff */
[----:B------:R-:W-:Y:S02]  /*93d0*/  IADD3.X R184, R184, UR12, RZ, P6, !PT ;  /* 0x0000000cb8b87c10 */ /* 0x000fe4000b7fe4ff */
[----:B------:R-:W-:Y:S01]  /*93e0*/  IADD3 R247, P6, R247, UR4, RZ ;  /* 0x00000004f7f77c10 */ /* 0x000fe2000ffde0ff */
[----:B------:R0:W-:Y:S03]  /*93f0*/  STL [R1+0x10], R248 ;  /* 0x000010f801007387 */ /* 0x0001e60000100800 */
[----:B------:R-:W-:-:S02]  /*9400*/  IADD3.X R243, R243, UR12, RZ, P6, !PT ;  /* 0x0000000cf3f37c10 */ /* 0x000fc4000b7fe4ff */
[----:B------:R-:W-:Y:S01]  /*9410*/  IADD3 R252, P6, R252, UR4, RZ ;  /* 0x00000004fcfc7c10 */ /* 0x000fe2000ffde0ff */
[----:B0-----:R-:W3:Y:S04]  /*9420*/  LDL.LU R248, [R1+0x100] ;  /* 0x0001000001f87983 */ /* 0x001ee80000300800 */
[----:B------:R-:W4:Y:S04]  /*9430*/  LDL.LU R223, [R1+0xc] ;  /* 0x00000c0001df7983 */ /* 0x000f280000300800 */
[----:B------:R-:W4:Y:S01]  /*9440*/  LDL.LU R222, [R1+0x48] ;  /* 0x0000480001de7983 */ /* 0x000f220000300800 */
[----:B--2---:R-:W-:-:S02]  /*9450*/  IADD3.X R241, R241, UR12, RZ, P5, !PT ;  /* 0x0000000cf1f17c10 */ /* 0x004fc4000affe4ff */
[----:B------:R-:W-:-:S05]  /*9460*/  IADD3 R250, P5, R250, UR4, RZ ;  /* 0x00000004fafa7c10 */ /* 0x000fca000ffbe0ff */
[----:B------:R0:W-:Y:S04]  /*9470*/  STL [R1+0x18], R250 ;  /* 0x000018fa01007387 */ /* 0x0001e80000100800 */
[----:B0-----:R-:W2:Y:S04]  /*9480*/  LDL.LU R250, [R1+0xfc] ;  /* 0x0000fc0001fa7983 */ /* 0x001ea80000300800 */
[----:B------:R-:W2:Y:S04]  /*9490*/  LDL.LU R229, [R1+0x14] ;  /* 0x0000140001e57983 */ /* 0x000ea80000300800 */
[----:B------:R0:W-:Y:S04]  /*94a0*/  STL [R1+0x20], R252 ;  /* 0x000020fc01007387 */ /* 0x0001e80000100800 */
[----:B0-----:R-:W2:Y:S04]  /*94b0*/  LDL.LU R252, [R1+0xf8] ;  /* 0x0000f80001fc7983 */ /* 0x001ea80000300800 */
[----:B------:R-:W2:Y:S01]  /*94c0*/  LDL.LU R207, [R1+0x50] ;  /* 0x0000500001cf7983 */ /* 0x000ea20000300800 */
[----:B------:R-:W-:-:S02]  /*94d0*/  IADD3 R187, P0, R187, UR4, RZ ;  /* 0x00000004bbbb7c10 */ /* 0x000fc4000ff1e0ff */
[----:B------:R-:W-:Y:S01]  /*94e0*/  IADD3 R189, P1, R189, UR4, RZ ;  /* 0x00000004bdbd7c10 */ /* 0x000fe2000ff3e0ff */
[----:B------:R-:W2:Y:S01]  /*94f0*/  LDL.LU R199, [R1+0x1c] ;  /* 0x00001c0001c77983 */ /* 0x000ea20000300800 */
[----:B------:R-:W-:Y:S02]  /*9500*/  IADD3.X R186, R186, UR12, RZ, P0, !PT ;  /* 0x0000000cbaba7c10 */ /* 0x000fe400087fe4ff */
[----:B------:R-:W-:Y:S01]  /*9510*/  IADD3 R249, P0, R249, UR4, RZ ;  /* 0x00000004f9f97c10 */ /* 0x000fe2000ff1e0ff */
[----:B------:R-:W2:Y:S01]  /*9520*/  LDL.LU R208, [R1+0x58] ;  /* 0x0000580001d07983 */ /* 0x000ea20000300800 */
[----:B------:R-:W-:Y:S02]  /*9530*/  IADD3.X R188, R188, UR12, RZ, P1, !PT ;  /* 0x0000000cbcbc7c10 */ /* 0x000fe40008ffe4ff */
[----:B------:R-:W-:Y:S02]  /*9540*/  IADD3 R251, P1, R251, UR4, RZ ;  /* 0x00000004fbfb7c10 */ /* 0x000fe4000ff3e0ff */
[----:B---3--:R-:W-:-:S02]  /*9550*/  IADD3.X R248, R248, UR12, RZ, P0, !PT ;  /* 0x0000000cf8f87c10 */ /* 0x008fc400087fe4ff */
[----:B------:R-:W-:-:S05]  /*9560*/  IADD3 R216, P0, R216, UR4, RZ ;  /* 0x00000004d8d87c10 */ /* 0x000fca000ff1e0ff */
[----:B------:R0:W-:Y:S01]  /*9570*/  STL [R1+0x28], R216 ;  /* 0x000028d801007387 */ /* 0x0001e20000100800 */
[----:B------:R-:W-:Y:S02]  /*9580*/  IADD3.X R201, R201, UR12, RZ, P3, !PT ;  /* 0x0000000cc9c97c10 */ /* 0x000fe40009ffe4ff */
[----:B----4-:R-:W-:Y:S01]  /*9590*/  IADD3 R218, P3, R218, UR4, RZ ;  /* 0x00000004dada7c10 */ /* 0x010fe2000ff7e0ff */
[----:B0-----:R-:W3:Y:S01]  /*95a0*/  LDL.LU R216, [R1+0x24] ;  /* 0x0000240001d87983 */ /* 0x001ee20000300800 */
[----:B--2---:R-:W-:Y:S02]  /*95b0*/  IADD3.X R250, R250, UR12, RZ, P1, !PT ;  /* 0x0000000cfafa7c10 */ /* 0x004fe40008ffe4ff */
[----:B------:R-:W-:-:S05]  /*95c0*/  IADD3 R217, P1, R217, UR4, RZ ;  /* 0x00000004d9d97c10 */ /* 0x000fca000ff3e0ff */
[----:B------:R0:W-:Y:S04]  /*95d0*/  STL [R1+0x30], R217 ;  /* 0x000030d901007387 */ /* 0x0001e80000100800 */
[----:B0-----:R-:W2:Y:S01]  /*95e0*/  LDL.LU R217, [R1+0x60] ;  /* 0x0000600001d97983 */ /* 0x001ea20000300800 */
[----:B------:R-:W-:Y:S02]  /*95f0*/  IADD3.X R252, R252, UR12, RZ, P2, !PT ;  /* 0x0000000cfcfc7c10 */ /* 0x000fe400097fe4ff */
[----:B------:R-:W-:Y:S01]  /*9600*/  IADD3 R224, P2, R224, UR4, RZ ;  /* 0x00000004e0e07c10 */ /* 0x000fe2000ff5e0ff */
[----:B------:R-:W4:Y:S04]  /*9610*/  LDL.LU R202, [R1+0x2c] ;  /* 0x00002c0001ca7983 */ /* 0x000f280000300800 */
[----:B------:R0:W-:Y:S04]  /*9620*/  STL [R1+0x38], R224 ;  /* 0x000038e001007387 */ /* 0x0001e80000100800 */
[----:B0-----:R-:W4:Y:S04]  /*9630*/  LDL.LU R224, [R1+0x68] ;  /* 0x0000680001e07983 */ /* 0x001f280000300800 */
[----:B------:R0:W-:Y:S04]  /*9640*/  STL [R1+0x4], R201 ;  /* 0x000004c901007387 */ /* 0x0001e80000100800 */
[----:B0-----:R-:W4:Y:S04]  /*9650*/  LDL.LU R201, [R1+0x34] ;  /* 0x0000340001c97983 */ /* 0x001f280000300800 */
[----:B------:R0:W-:Y:S04]  /*9660*/  STL [R1+0x40], R218 ;  /* 0x000040da01007387 */ /* 0x0001e80000100800 */
[----:B0-----:R-:W4:Y:S01]  /*9670*/  LDL.LU R218, [R1+0x70] ;  /* 0x0000700001da7983 */ /* 0x001f220000300800 */
[----:B------:R-:W-:-:S02]  /*9680*/  IADD3.X R223, R223, UR12, RZ, P4, !PT ;  /* 0x0000000cdfdf7c10 */ /* 0x000fc4000a7fe4ff */
[----:B------:R-:W-:Y:S02]  /*9690*/  IADD3 R222, P4, R222, UR4, RZ ;  /* 0x00000004dede7c10 */ /* 0x000fe4000ff9e0ff */
[----:B------:R-:W-:Y:S01]  /*96a0*/  IADD3.X R229, R229, UR12, RZ, P5, !PT ;  /* 0x0000000ce5e57c10 */ /* 0x000fe2000affe4ff */
[----:B------:R0:W-:Y:S01]  /*96b0*/  STL [R1+0xc], R223 ;  /* 0x00000cdf01007387 */ /* 0x0001e20000100800 */
[----:B------:R-:W-:-:S03]  /*96c0*/  IADD3 R207, P5, R207, UR4, RZ ;  /* 0x00000004cfcf7c10 */ /* 0x000fc6000ffbe0ff */
[----:B0-----:R-:W4:Y:S04]  /*96d0*/  LDL.LU R223, [R1+0x3c] ;  /* 0x00003c0001df7983 */ /* 0x001f280000300800 */
[----:B------:R0:W-:Y:S04]  /*96e0*/  STL [R1+0x48], R222 ;  /* 0x000048de01007387 */ /* 0x0001e80000100800 */
[----:B0-----:R-:W4:Y:S04]  /*96f0*/  LDL.LU R222, [R1+0x78] ;  /* 0x0000780001de7983 */ /* 0x001f280000300800 */
[----:B------:R0:W-:Y:S04]  /*9700*/  STL [R1+0x50], R207 ;  /* 0x000050cf01007387 */ /* 0x0001e80000100800 */
[----:B------:R-:W-:Y:S04]  /*9710*/  STL [R1+0x14], R229 ;  /* 0x000014e501007387 */ /* 0x000fe80000100800 */
[----:B0-----:R-:W4:Y:S01]  /*9720*/  LDL.LU R207, [R1+0x44] ;  /* 0x0000440001cf7983 */ /* 0x001f220000300800 */
[----:B------:R-:W-:-:S02]  /*9730*/  IADD3.X R199, R199, UR12, RZ, P6, !PT ;  /* 0x0000000cc7c77c10 */ /* 0x000fc4000b7fe4ff */
[----:B------:R-:W-:Y:S02]  /*9740*/  IADD3 R208, P6, R208, UR4, RZ ;  /* 0x00000004d0d07c10 */ /* 0x000fe4000ffde0ff */
[----:B---3--:R-:W-:-:S03]  /*9750*/  IADD3.X R216, R216, UR12, RZ, P0, !PT ;  /* 0x0000000cd8d87c10 */ /* 0x008fc600087fe4ff */
[----:B------:R0:W-:Y:S04]  /*9760*/  STL [R1+0x58], R208 ;  /* 0x000058d001007387 */ /* 0x0001e80000100800 */
[----:B------:R-:W-:Y:S04]  /*9770*/  STL [R1+0x1c], R199 ;  /* 0x00001cc701007387 */ /* 0x000fe80000100800 */
[----:B0-----:R-:W3:Y:S04]  /*9780*/  LDL.LU R208, [R1+0x4c] ;  /* 0x00004c0001d07983 */ /* 0x001ee80000300800 */
[----:B------:R0:W-:Y:S04]  /*9790*/  STL [R1+0x24], R216 ;  /* 0x000024d801007387 */ /* 0x0001e80000100800 */
[----:B0-----:R-:W3:Y:S01]  /*97a0*/  LDL.LU R216, [R1+0x88] ;  /* 0x0000880001d87983 */ /* 0x001ee20000300800 */
[----:B--2---:R-:W-:-:S02]  /*97b0*/  IADD3 R217, P0, R217, UR4, RZ ;  /* 0x00000004d9d97c10 */ /* 0x004fc4000ff1e0ff */
[----:B----4-:R-:W-:-:S03]  /*97c0*/  IADD3.X R202, R202, UR12, RZ, P1, !PT ;  /* 0x0000000ccaca7c10 */ /* 0x010fc60008ffe4ff */
[----:B------:R0:W-:Y:S04]  /*97d0*/  STL [R1+0x60], R217 ;  /* 0x000060d901007387 */ /* 0x0001e80000100800 */
[----:B0-----:R-:W2:Y:S01]  /*97e0*/  LDL.LU R217, [R1+0x54] ;  /* 0x0000540001d97983 */ /* 0x001ea20000300800 */
[----:B------:R-:W-:-:S05]  /*97f0*/  IADD3 R224, P1, R224, UR4, RZ ;  /* 0x00000004e0e07c10 */ /* 0x000fca000ff3e0ff */
[----:B------:R0:W-:Y:S04]  /*9800*/  STL [R1+0x68], R224 ;  /* 0x000068e001007387 */ /* 0x0001e80000100800 */
[----:B------:R-:W-:Y:S01]  /*9810*/  STL [R1+0x2c], R202 ;  /* 0x00002cca01007387 */ /* 0x000fe20000100800 */
[----:B------:R-:W-:-:S03]  /*9820*/  IADD3.X R201, R201, UR12, RZ, P2, !PT ;  /* 0x0000000cc9c97c10 */ /* 0x000fc600097fe4ff */
[----:B0-----:R-:W4:Y:S04]  /*9830*/  LDL.LU R224, [R1+0x90] ;  /* 0x0000900001e07983 */ /* 0x001f280000300800 */
[----:B------:R-:W4:Y:S04]  /*9840*/  LDL.LU R229, [R1+0x5c] ;  /* 0x00005c0001e57983 */ /* 0x000f280000300800 */
[----:B------:R-:W4:Y:S01]  /*9850*/  LDL.LU R199, [R1+0x98] ;  /* 0x0000980001c77983 */ /* 0x000f220000300800 */
[----:B------:R-:W-:-:S03]  /*9860*/  IADD3 R218, P2, R218, UR4, RZ ;  /* 0x00000004dada7c10 */ /* 0x000fc6000ff5e0ff */
[----:B------:R-:W-:Y:S04]  /*9870*/  STL [R1+0x34], R201 ;  /* 0x000034c901007387 */ /* 0x000fe80000100800 */
[----:B------:R0:W-:Y:S04]  /*9880*/  STL [R1+0x70], R218 ;  /* 0x000070da01007387 */ /* 0x0001e80000100800 */
[----:B0-----:R-:W4:Y:S01]  /*9890*/  LDL.LU R218, [R1+0x64] ;  /* 0x0000640001da7983 */ /* 0x001f220000300800 */
[----:B------:R-:W-:-:S05]  /*98a0*/  IADD3.X R223, R223, UR12, RZ, P3, !PT ;  /* 0x0000000cdfdf7c10 */ /* 0x000fca0009ffe4ff */
[----:B------:R0:W-:Y:S01]  /*98b0*/  STL [R1+0x3c], R223 ;  /* 0x00003cdf01007387 */ /* 0x0001e20000100800 */
[----:B------:R-:W-:-:S03]  /*98c0*/  IADD3 R222, P3, R222, UR4, RZ ;  /* 0x00000004dede7c10 */ /* 0x000fc6000ff7e0ff */
[----:B0-----:R-:W4:Y:S04]  /*98d0*/  LDL.LU R223, [R1+0x6c] ;  /* 0x00006c0001df7983 */ /* 0x001f280000300800 */
[----:B------:R0:W-:Y:S01]  /*98e0*/  STL [R1+0x78], R222 ;  /* 0x000078de01007387 */ /* 0x0001e20000100800 */
[----:B------:R-:W-:-:S03]  /*98f0*/  IADD3.X R207, R207, UR12, RZ, P4, !PT ;  /* 0x0000000ccfcf7c10 */ /* 0x000fc6000a7fe4ff */
[----:B0-----:R-:W4:Y:S01]  /*9900*/  LDL.LU R222, [R1+0xa8] ;  /* 0x0000a80001de7983 */ /* 0x001f220000300800 */
[----:B------:R-:W-:-:S05]  /*9910*/  IADD3 R158, P4, R158, UR4, RZ ;  /* 0x000000049e9e7c10 */ /* 0x000fca000ff9e0ff */
[----:B------:R0:W-:Y:S04]  /*9920*/  STL [R1+0x80], R158 ;  /* 0x0000809e01007387 */ /* 0x0001e80000100800 */
[----:B------:R1:W-:Y:S04]  /*9930*/  STL [R1+0x44], R207 ;  /* 0x000044cf01007387 */ /* 0x0003e80000100800 */
[----:B0-----:R-:W4:Y:S04]  /*9940*/  LDL.LU R158, [R1+0xf4] ;  /* 0x0000f400019e7983 */ /* 0x001f280000300800 */
[----:B------:R-:W4:Y:S04]  /*9950*/  LDL.LU R202, [R1+0x74] ;  /* 0x0000740001ca7983 */ /* 0x000f280000300800 */
[----:B------:R-:W4:Y:S01]  /*9960*/  LDL.LU R201, [R1+0xb0] ;  /* 0x0000b00001c97983 */ /* 0x000f220000300800 */
[----:B---3--:R-:W-:-:S03]  /*9970*/  IADD3.X R208, R208, UR12, RZ, P5, !PT ;  /* 0x0000000cd0d07c10 */ /* 0x008fc6000affe4ff */
[----:B-1----:R-:W3:Y:S01]  /*9980*/  LDL.LU R207, [R1+0xb8] ;  /* 0x0000b80001cf7983 */ /* 0x002ee20000300800 */
[----:B------:R-:W-:-:S03]  /*9990*/  IADD3 R216, P5, R216, UR4, RZ ;  /* 0x00000004d8d87c10 */ /* 0x000fc6000ffbe0ff */
[----:B------:R0:W-:Y:S04]  /*99a0*/  STL [R1+0x4c], R208 ;  /* 0x00004cd001007387 */ /* 0x0001e80000100800 */
[----:B0-----:R-:W3:Y:S04]  /*99b0*/  LDL.LU R208, [R1+0x84] ;  /* 0x0000840001d07983 */ /* 0x001ee80000300800 */
[----:B------:R0:W-:Y:S04]  /*99c0*/  STL [R1+0x88], R216 ;  /* 0x000088d801007387 */ /* 0x0001e80000100800 */
[----:B0-----:R-:W3:Y:S01]  /*99d0*/  LDL.LU R216, [R1+0xc0] ;  /* 0x0000c00001d87983 */ /* 0x001ee20000300800 */
[----:B--2---:R-:W-:-:S05]  /*99e0*/  IADD3.X R217, R217, UR12, RZ, P6, !PT ;  /* 0x0000000cd9d97c10 */ /* 0x004fca000b7fe4ff */
[----:B------:R0:W-:Y:S04]  /*99f0*/  STL [R1+0x54], R217 ;  /* 0x000054d901007387 */ /* 0x0001e80000100800 */
[----:B0-----:R-:W2:Y:S01]  /*9a00*/  LDL.LU R217, [R1+0x8c] ;  /* 0x00008c0001d97983 */ /* 0x001ea20000300800 */
[----:B----4-:R-:W-:Y:S02]  /*9a10*/  IADD3 R224, P6, R224, UR4, RZ ;  /* 0x00000004e0e07c10 */ /* 0x010fe4000ffde0ff */
[----:B------:R-:W-:-:S03]  /*9a20*/  IADD3.X R229, R229, UR12, RZ, P0, !PT ;  /* 0x0000000ce5e57c10 */ /* 0x000fc600087fe4ff */
[----:B------:R0:W-:Y:S01]  /*9a30*/  STL [R1+0x90], R224 ;  /* 0x000090e001007387 */ /* 0x0001e20000100800 */
[----:B------:R-:W-:-:S03]  /*9a40*/  IADD3 R199, P0, R199, UR4, RZ ;  /* 0x00000004c7c77c10 */ /* 0x000fc6000ff1e0ff */
[----:B0-----:R-:W4:Y:S04]  /*9a50*/  LDL.LU R224, [R1+0x94] ;  /* 0x0000940001e07983 */ /* 0x001f280000300800 */
[----:B------:R-:W-:Y:S04]  /*9a60*/  STL [R1+0x5c], R229 ;  /* 0x00005ce501007387 */ /* 0x000fe80000100800 */
[----:B------:R-:W-:Y:S01]  /*9a70*/  STL [R1+0x98], R199 ;  /* 0x000098c701007387 */ /* 0x000fe20000100800 */
[----:B------:R-:W-:Y:S02]  /*9a80*/  IADD3.X R218, R218, UR12, RZ, P1, !PT ;  /* 0x0000000cdada7c10 */ /* 0x000fe40008ffe4ff */
[----:B------:R-:W-:-:S05]  /*9a90*/  IADD3 R148, P1, R148, UR4, RZ ;  /* 0x0000000494947c10 */ /* 0x000fca000ff3e0ff */
[----:B------:R0:W-:Y:S04]  /*9aa0*/  STL [R1+0xa0], R148 ;  /* 0x0000a09401007387 */ /* 0x0001e80000100800 */
[----:B------:R1:W-:Y:S04]  /*9ab0*/  STL [R1+0x64], R218 ;  /* 0x000064da01007387 */ /* 0x0003e80000100800 */
[----:B0-----:R-:W4:Y:S01]  /*9ac0*/  LDL.LU R148, [R1+0xf0] ;  /* 0x0000f00001947983 */ /* 0x001f220000300800 */
[----:B------:R-:W-:Y:S02]  /*9ad0*/  IADD3.X R223, R223, UR12, RZ, P2, !PT ;  /* 0x0000000cdfdf7c10 */ /* 0x000fe400097fe4ff */
[----:B------:R-:W-:Y:S01]  /*9ae0*/  IADD3.X R3, R3, UR12, RZ, P4, !PT ;  /* 0x0000000c03037c10 */ /* 0x000fe2000a7fe4ff */
[----:B-1----:R-:W4:Y:S04]  /*9af0*/  LDL.LU R218, [R1+0xa4] ;  /* 0x0000a40001da7983 */ /* 0x002f280000300800 */
[----:B------:R0:W-:Y:S01]  /*9b00*/  STL [R1+0x6c], R223 ;  /* 0x00006cdf01007387 */ /* 0x0001e20000100800 */
[----:B------:R-:W-:-:S03]  /*9b10*/  IADD3 R222, P2, R222, UR4, RZ ;  /* 0x00000004dede7c10 */ /* 0x000fc6000ff5e0ff */
[----:B0-----:R-:W4:Y:S04]  /*9b20*/  LDL.LU R223, [R1+0xb4] ;  /* 0x0000b40001df7983 */ /* 0x001f280000300800 */
[----:B------:R0:W-:Y:S04]  /*9b30*/  STL [R1+0xa8], R222 ;  /* 0x0000a8de01007387 */ /* 0x0001e80000100800 */
[----:B0-----:R-:W4:Y:S01]  /*9b40*/  LDL.LU R222, [R1+0xbc] ;  /* 0x0000bc0001de7983 */ /* 0x001f220000300800 */
[----:B------:R-:W-:Y:S02]  /*9b50*/  IADD3.X R202, R202, UR12, RZ, P3, !PT ;  /* 0x0000000ccaca7c10 */ /* 0x000fe40009ffe4ff */
[----:B------:R-:W-:-:S03]  /*9b60*/  IADD3 R201, P3, R201, UR4, RZ ;  /* 0x00000004c9c97c10 */ /* 0x000fc6000ff7e0ff */
[----:B------:R-:W-:Y:S04]  /*9b70*/  STL [R1+0x74], R202 ;  /* 0x000074ca01007387 */ /* 0x000fe80000100800 */
[----:B------:R0:W-:Y:S04]  /*9b80*/  STL [R1+0x7c], R3 ;  /* 0x00007c0301007387 */ /* 0x0001e80000100800 */
[----:B------:R-:W-:Y:S04]  /*9b90*/  STL [R1+0xb0], R201 ;  /* 0x0000b0c901007387 */ /* 0x000fe80000100800 */
[----:B0-----:R-:W4:Y:S01]  /*9ba0*/  LDL.LU R3, [R1+0xec] ;  /* 0x0000ec0001037983 */ /* 0x001f220000300800 */
[----:B---3--:R-:W-:-:S02]  /*9bb0*/  IADD3 R207, P4, R207, UR4, RZ ;  /* 0x00000004cfcf7c10 */ /* 0x008fc4000ff9e0ff */
[----:B------:R-:W-:-:S03]  /*9bc0*/  IADD3.X R208, R208, UR12, RZ, P5, !PT ;  /* 0x0000000cd0d07c10 */ /* 0x000fc6000affe4ff */
[----:B------:R-:W-:Y:S04]  /*9bd0*/  STL [R1+0xb8], R207 ;  /* 0x0000b8cf01007387 */ /* 0x000fe80000100800 */
[----:B------:R-:W-:Y:S01]  /*9be0*/  STL [R1+0x84], R208 ;  /* 0x000084d001007387 */ /* 0x000fe20000100800 */
[----:B------:R-:W-:-:S05]  /*9bf0*/  IADD3 R216, P5, R216, UR4, RZ ;  /* 0x00000004d8d87c10 */ /* 0x000fca000ffbe0ff */
[----:B------:R-:W-:Y:S01]  /*9c00*/  STL [R1+0xc0], R216 ;  /* 0x0000c0d801007387 */ /* 0x000fe20000100800 */
[----:B--2---:R-:W-:Y:S02]  /*9c10*/  IADD3.X R217, R217, UR12, RZ, P6, !PT ;  /* 0x0000000cd9d97c10 */ /* 0x004fe4000b7fe4ff */
[----:B----4-:R-:W-:-:S05]  /*9c20*/  IADD3 R148, P6, R148, UR4, RZ ;  /* 0x0000000494947c10 */ /* 0x010fca000ffde0ff */
[----:B------:R0:W-:Y:S04]  /*9c30*/  STL [R1+0xc8], R148 ;  /* 0x0000c89401007387 */ /* 0x0001e80000100800 */
[----:B0-----:R-:W2:Y:S01]  /*9c40*/  LDL.LU R148, [R1+0xe8] ;  /* 0x0000e80001947983 */ /* 0x001ea20000300800 */
[----:B------:R-:W-:Y:S02]  /*9c50*/  IADD3.X R224, R224, UR12, RZ, P0, !PT ;  /* 0x0000000ce0e07c10 */ /* 0x000fe400087fe4ff */
[----:B------:R-:W-:Y:S01]  /*9c60*/  IADD3.X R159, R159, UR12, RZ, P1, !PT ;  /* 0x0000000c9f9f7c10 */ /* 0x000fe20008ffe4ff */
[----:B------:R-:W-:Y:S01]  /*9c70*/  STL [R1+0x8c], R217 ;  /* 0x00008cd901007387 */ /* 0x000fe20000100800 */
[----:B------:R-:W-:-:S05]  /*9c80*/  IADD3 R3, P0, R3, UR4, RZ ;  /* 0x0000000403037c10 */ /* 0x000fca000ff1e0ff */
[----:B------:R0:W-:Y:S04]  /*9c90*/  STL [R1+0xd0], R3 ;  /* 0x0000d00301007387 */ /* 0x0001e80000100800 */
[----:B------:R1:W-:Y:S04]  /*9ca0*/  STL [R1+0x94], R224 ;  /* 0x000094e001007387 */ /* 0x0003e80000100800 */
[----:B0-----:R-:W3:Y:S04]  /*9cb0*/  LDL.LU R3, [R1+0xe4] ;  /* 0x0000e40001037983 */ /* 0x001ee80000300800 */
[----:B------:R0:W-:Y:S01]  /*9cc0*/  STL [R1+0x9c], R159 ;  /* 0x00009c9f01007387 */ /* 0x0001e20000100800 */
[----:B------:R-:W-:Y:S01]  /*9cd0*/  IADD3.X R218, R218, UR12, RZ, P2, !PT ;  /* 0x0000000cdada7c10 */ /* 0x000fe200097fe4ff */
[----:B------:R-:W-:Y:S01]  /*9ce0*/  HMMA.16816.F32 R72, R168, R156, R72 ;  /* 0x0000009ca848723c */ /* 0x000fe20000001848 */
[----:B------:R-:W-:Y:S01]  /*9cf0*/  IADD3.X R158, R158, UR12, RZ, P6, !PT ;  /* 0x0000000c9e9e7c10 */ /* 0x000fe2000b7fe4ff */
[----:B-1----:R-:W1:Y:S01]  /*9d00*/  LDC R224, c[0x0][0x238] ;  /* 0x00008e00ffe07b82 */ /* 0x002e620000000800 */
[----:B0-----:R-:W4:Y:S04]  /*9d10*/  LDL.LU R159, [R1+0xe0] ;  /* 0x0000e000019f7983 */ /* 0x001f280000300800 */
[----:B------:R-:W-:Y:S01]  /*9d20*/  STL [R1+0xa4], R218 ;  /* 0x0000a4da01007387 */ /* 0x000fe20000100800 */
[----:B--2---:R-:W-:-:S05]  /*9d30*/  IADD3.X R148, R148, UR12, RZ, P3, !PT ;  /* 0x0000000c94947c10 */ /* 0x004fca0009ffe4ff */
[----:B------:R0:W-:Y:S04]  /*9d40*/  STL [R1+0xac], R148 ;  /* 0x0000ac9401007387 */ /* 0x0001e80000100800 */
[----:B0-----:R-:W2:Y:S01]  /*9d50*/  LDL.LU R148, [R1+0xdc] ;  /* 0x0000dc0001947983 */ /* 0x001ea20000300800 */
[----:B------:R-:W-:Y:S02]  /*9d60*/  IADD3.X R223, R223, UR12, RZ, P4, !PT ;  /* 0x0000000cdfdf7c10 */ /* 0x000fe4000a7fe4ff */
[----:B------:R-:W-:Y:S01]  /*9d70*/  IADD3.X R222, R222, UR12, RZ, P5, !PT ;  /* 0x0000000cdede7c10 */ /* 0x000fe2000affe4ff */
[----:B------:R0:W-:Y:S04]  /*9d80*/  STL [R1+0xc4], R158 ;  /* 0x0000c49e01007387 */ /* 0x0001e80000100800 */
[----:B------:R-:W-:Y:S04]  /*9d90*/  STL [R1+0xb4], R223 ;  /* 0x0000b4df01007387 */ /* 0x000fe80000100800 */
[----:B0-----:R0:W5:Y:S04]  /*9da0*/  LDL.LU R158, [R1+0xd8] ;  /* 0x0000d800019e7983 */ /* 0x0011680000300800 */
[----:B------:R-:W-:Y:S01]  /*9db0*/  STL [R1+0xbc], R222 ;  /* 0x0000bcde01007387 */ /* 0x000fe20000100800 */
[----:B------:R-:W-:Y:S01]  /*9dc0*/  HMMA.16816.F32 R68, R168, R150, R68 ;  /* 0x00000096a844723c */ /* 0x000fe20000001844 */
[----:B------:R-:W-:-:S05]  /*9dd0*/  UIADD3 UR14, UP2, UR4, UR14, URZ ;  /* 0x0000000e040e7290 */ /* 0x000fca000ff5e03f */
[----:B------:R-:W-:Y:S01]  /*9de0*/  HMMA.16816.F32 R64, R168, R28, R64 ;  /* 0x0000001ca840723c */ /* 0x000fe20000001840 */
[----:B------:R-:W-:-:S05]  /*9df0*/  UIADD3 UR15, UP6, UR4, UR15, URZ ;  /* 0x0000000f040f7290 */ /* 0x000fca000ffde03f */
[----:B------:R-:W-:Y:S01]  /*9e00*/  HMMA.16816.F32 R48, R168, R30, R48 ;  /* 0x0000001ea830723c */ /* 0x000fe20000001830 */
[----:B------:R-:W-:Y:S02]  /*9e10*/  UIADD3 UR16, UP5, UR4, UR16, URZ ;  /* 0x0000001004107290 */ /* 0x000fe4000ffbe03f */
[----:B------:R-:W-:Y:S01]  /*9e20*/  UIADD3 UR7, UR7, -0x1, URZ ;  /* 0xffffffff07077890 */ /* 0x000fe2000fffe03f */
[----:B----4-:R-:W-:-:S05]  /*9e30*/  IADD3.X R159, R159, UR12, RZ, P0, !PT ;  /* 0x0000000c9f9f7c10 */ /* 0x010fca00087fe4ff */
[----:B------:R4:W-:Y:S02]  /*9e40*/  STL [R1+0xcc], R159 ;  /* 0x0000cc9f01007387 */ /* 0x0009e40000100800 */
[----:B----4-:R-:W4:Y:S01]  /*9e50*/  S2R R159, SR_TID.X ;  /* 0x00000000009f7919 */ /* 0x010f220000002100 */
[----:B------:R-:W-:Y:S01]  /*9e60*/  UIADD3.X UR38, UR12, UR38, URZ, UP2, !UPT ;  /* 0x000000260c267290 */ /* 0x000fe200097fe43f */
[----:B------:R-:W-:Y:S01]  /*9e70*/  F2FP.F16.E4M3.UNPACK_B R160, R160 ;  /* 0x000000a0ffa0723e */ /* 0x000fe200020006ff */
[----:B------:R-:W-:Y:S01]  /*9e80*/  UIADD3.X UR39, UR12, UR39, URZ, UP6, !UPT ;  /* 0x000000270c277290 */ /* 0x000fe2000b7fe43f */
[----:B------:R-:W-:Y:S01]  /*9e90*/  F2FP.F16.E4M3.UNPACK_B R161, R161 ;  /* 0x000000a1ffa1723e */ /* 0x000fe200020006ff */
[----:B------:R-:W-:Y:S01]  /*9ea0*/  UIADD3.X UR40, UR12, UR40, URZ, UP5, !UPT ;  /* 0x000000280c287290 */ /* 0x000fe2000affe43f */
[----:B------:R-:W-:Y:S01]  /*9eb0*/  F2FP.F16.E4M3.UNPACK_B R162, R162 ;  /* 0x000000a2ffa2723e */ /* 0x000fe200020006ff */
[----:B------:R-:W-:Y:S01]  /*9ec0*/  UIADD3 UR17, UP1, UR4, UR17, URZ ;  /* 0x0000001104117290 */ /* 0x000fe2000ff3e03f */
        /* <DEDUP_REMOVED lines=9> */
[----:B------:R-:W-:-:S02]  /*9f60*/  UIADD3 UR22, UP6, UR4, UR22, URZ ;  /* 0x0000001604167290 */ /* 0x000fc4000ffde03f */
[----:B------:R-:W-:Y:S01]  /*9f70*/  UIADD3 UR23, UP5, UR4, UR23, URZ ;  /* 0x0000001704177290 */ /* 0x000fe2000ffbe03f */
[----:B------:R-:W-:Y:S01]  /*9f80*/  ISETP.NE.U32.AND P1, PT, RZ, UR7, PT ;  /* 0x00000007ff007c0c */ /* 0x000fe2000bf25070 */
[----:B------:R-:W-:Y:S02]  /*9f90*/  UIADD3.X UR41, UR12, UR41, URZ, UP1, !UPT ;  /* 0x000000290c297290 */ /* 0x000fe40008ffe43f */
[----:B------:R-:W-:Y:S02]  /*9fa0*/  UIADD3.X UR42, UR12, UR42, URZ, UP0, !UPT ;  /* 0x0000002a0c2a7290 */ /* 0x000fe400087fe43f */
[----:B------:R-:W-:Y:S02]  /*9fb0*/  UIADD3.X UR43, UR12, UR43, URZ, UP4, !UPT ;  /* 0x0000002b0c2b7290 */ /* 0x000fe4000a7fe43f */
[----:B------:R-:W-:Y:S02]  /*9fc0*/  UIADD3.X UR44, UR12, UR44, URZ, UP3, !UPT ;  /* 0x0000002c0c2c7290 */ /* 0x000fe40009ffe43f */
[----:B------:R-:W-:-:S02]  /*9fd0*/  UIADD3.X UR45, UR12, UR45, URZ, UP2, !UPT ;  /* 0x0000002d0c2d7290 */ /* 0x000fc400097fe43f */
[----:B------:R-:W-:Y:S02]  /*9fe0*/  UIADD3.X UR46, UR12, UR46, URZ, UP6, !UPT ;  /* 0x0000002e0c2e7290 */ /* 0x000fe4000b7fe43f */
[----:B------:R-:W-:Y:S02]  /*9ff0*/  UIADD3.X UR47, UR12, UR47, URZ, UP5, !UPT ;  /* 0x0000002f0c2f7290 */ /* 0x000fe4000affe43f */
[----:B------:R-:W-:Y:S02]  /*a000*/  UIADD3 UR24, UP1, UR4, UR24, URZ ;  /* 0x0000001804187290 */ /* 0x000fe4000ff3e03f */
[----:B------:R-:W-:Y:S02]  /*a010*/  UIADD3 UR25, UP0, UR4, UR25, URZ ;  /* 0x0000001904197290 */ /* 0x000fe4000ff1e03f */
[----:B------:R-:W-:Y:S02]  /*a020*/  UIADD3 UR26, UP4, UR4, UR26, URZ ;  /* 0x0000001a041a7290 */ /* 0x000fe4000ff9e03f */
[----:B------:R-:W-:-:S02]  /*a030*/  UIADD3 UR27, UP3, UR4, UR27, URZ ;  /* 0x0000001b041b7290 */ /* 0x000fc4000ff7e03f */
[----:B------:R-:W-:Y:S02]  /*a040*/  UIADD3 UR28, UP2, UR4, UR28, URZ ;  /* 0x0000001c041c7290 */ /* 0x000fe4000ff5e03f */
[----:B------:R-:W-:Y:S02]  /*a050*/  UIADD3 UR29, UP6, UR4, UR29, URZ ;  /* 0x0000001d041d7290 */ /* 0x000fe4000ffde03f */
[----:B------:R-:W-:Y:S01]  /*a060*/  UIADD3 UR30, UP5, UR4, UR30, URZ ;  /* 0x0000001e041e7290 */ /* 0x000fe2000ffbe03f */
[----:B------:R-:W-:Y:S01]  /*a070*/  HMMA.16816.F32 R28, R172, R4, R164 ;  /* 0x00000004ac1c723c */ /* 0x000fe200000018a4 */
[----:B------:R-:W-:Y:S02]  /*a080*/  UIADD3.X UR48, UR12, UR48, URZ, UP1, !UPT ;  /* 0x000000300c307290 */ /* 0x000fe40008ffe43f */
[----:B------:R-:W-:-:S03]  /*a090*/  UIADD3.X UR49, UR12, UR49, URZ, UP0, !UPT ;  /* 0x000000310c317290 */ /* 0x000fc600087fe43f */
[----:B------:R-:W-:Y:S01]  /*a0a0*/  HMMA.16816.F32 R104, R160, R4, R104 ;  /* 0x00000004a068723c */ /* 0x000fe20000001868 */
[----:B------:R-:W-:Y:S02]  /*a0b0*/  UIADD3.X UR50, UR12, UR50, URZ, UP4, !UPT ;  /* 0x000000320c327290 */ /* 0x000fe4000a7fe43f */
[----:B------:R-:W-:-:S03]  /*a0c0*/  UIADD3.X UR51, UR12, UR51, URZ, UP3, !UPT ;  /* 0x000000330c337290 */ /* 0x000fc60009ffe43f */
[----:B------:R-:W-:Y:S01]  /*a0d0*/  HMMA.16816.F32 R72, R152, R4, R72 ;  /* 0x000000049848723c */ /* 0x000fe20000001848 */
[----:B------:R-:W-:Y:S02]  /*a0e0*/  UIADD3.X UR52, UR12, UR52, URZ, UP2, !UPT ;  /* 0x000000340c347290 */ /* 0x000fe400097fe43f */
[----:B------:R-:W-:Y:S02]  /*a0f0*/  UIADD3.X UR53, UR12, UR53, URZ, UP6, !UPT ;  /* 0x000000350c357290 */ /* 0x000fe4000b7fe43f */
[----:B------:R-:W-:Y:S02]  /*a100*/  UIADD3.X UR54, UR12, UR54, URZ, UP5, !UPT ;  /* 0x000000360c367290 */ /* 0x000fe4000affe43f */
[----:B-1----:R-:W-:Y:S01]  /*a110*/  IMAD.SHL.U32 R4, R224, 0x20, RZ ;  /* 0x00000020e0047824 */ /* 0x002fe200078e00ff */
[----:B------:R-:W-:Y:S02]  /*a120*/  UIADD3 UR31, UP1, UR4, UR31, URZ ;  /* 0x0000001f041f7290 */ /* 0x000fe4000ff3e03f */
[----:B------:R-:W-:-:S02]  /*a130*/  UIADD3 UR32, UP0, UR4, UR32, URZ ;  /* 0x0000002004207290 */ /* 0x000fc4000ff1e03f */
[----:B------:R-:W-:Y:S02]  /*a140*/  UIADD3 UR33, UP4, UR4, UR33, URZ ;  /* 0x0000002104217290 */ /* 0x000fe4000ff9e03f */
[----:B------:R-:W-:Y:S02]  /*a150*/  UIADD3 UR34, UP3, UR4, UR34, URZ ;  /* 0x0000002204227290 */ /* 0x000fe4000ff7e03f */
[----:B------:R-:W-:Y:S02]  /*a160*/  UIADD3 UR35, UP2, UR4, UR35, URZ ;  /* 0x0000002304237290 */ /* 0x000fe4000ff5e03f */
[----:B------:R-:W-:Y:S02]  /*a170*/  UIADD3 UR36, UP6, UR4, UR36, URZ ;  /* 0x0000002404247290 */ /* 0x000fe4000ffde03f */
[----:B------:R-:W-:Y:S01]  /*a180*/  UIADD3 UR37, UP5, UR4, UR37, URZ ;  /* 0x0000002504257290 */ /* 0x000fe2000ffbe03f */
[----:B---3--:R-:W-:Y:S01]  /*a190*/  IADD3 R3, P2, R4, R3, RZ ;  /* 0x0000000304037210 */ /* 0x008fe20007f5e0ff */
[----:B------:R-:W-:Y:S01]  /*a1a0*/  HMMA.16816.F32 R16, R172, R34, R16 ;  /* 0x00000022ac10723c */ /* 0x000fe20000001810 */
[----:B------:R-:W-:-:S02]  /*a1b0*/  UIADD3.X UR55, UR12, UR55, URZ, UP1, !UPT ;  /* 0x000000370c377290 */ /* 0x000fc40008ffe43f */
[----:B------:R-:W-:Y:S02]  /*a1c0*/  UIADD3.X UR56, UR12, UR56, URZ, UP0, !UPT ;  /* 0x000000380c387290 */ /* 0x000fe400087fe43f */
[----:B------:R-:W-:Y:S01]  /*a1d0*/  UIADD3.X UR57, UR12, UR57, URZ, UP4, !UPT ;  /* 0x000000390c397290 */ /* 0x000fe2000a7fe43f */
[C---:B------:R-:W-:Y:S01]  /*a1e0*/  HMMA.16816.F32 R144, R172.reuse, R40, R144 ;  /* 0x00000028ac90723c */ /* 0x040fe20000001890 */
[----:B------:R-:W-:Y:S02]  /*a1f0*/  UIADD3.X UR58, UR12, UR58, URZ, UP3, !UPT ;  /* 0x0000003a0c3a7290 */ /* 0x000fe40009ffe43f */
[----:B------:R-:W-:Y:S02]  /*a200*/  UIADD3.X UR59, UR12, UR59, URZ, UP2, !UPT ;  /* 0x0000003b0c3b7290 */ /* 0x000fe400097fe43f */
[----:B------:R-:W-:Y:S01]  /*a210*/  UIADD3.X UR60, UR12, UR60, URZ, UP6, !UPT ;  /* 0x0000003c0c3c7290 */ /* 0x000fe2000b7fe43f */
[----:B------:R-:W-:Y:S01]  /*a220*/  HMMA.16816.F32 R12, R172, R42, R12 ;  /* 0x0000002aac0c723c */ /* 0x000fe2000000180c */
[----:B------:R-:W-:Y:S01]  /*a230*/  UIADD3.X UR61, UR12, UR61, URZ, UP5, !UPT ;  /* 0x0000003d0c3d7290 */ /* 0x000fe2000affe43f */
[----:B------:R-:W-:Y:S01]  /*a240*/  VIADD R0, R0, 0xffffffe0 ;  /* 0xffffffe000007836 */ /* 0x000fe20000000000 */
[----:B----4-:R-:W-:-:S03]  /*a250*/  LOP3.LUT R159, R159, 0x1f, RZ, 0xc0, !PT ;  /* 0x0000001f9f9f7812 */ /* 0x010fc600078ec0ff */
[C---:B------:R-:W-:Y:S06]  /*a260*/  HMMA.16816.F32 R8, R172.reuse, R36, R8 ;  /* 0x00000024ac08723c */ /* 0x040fec0000001808 */
[----:B------:R-:W-:Y:S06]  /*a270*/  HMMA.16816.F32 R140, R172, R38, R140 ;  /* 0x00000026ac8c723c */ /* 0x000fec000000188c */
[C---:B------:R-:W-:Y:S06]  /*a280*/  HMMA.16816.F32 R100, R160.reuse, R6, R100 ;  /* 0x00000006a064723c */ /* 0x040fec0000001864 */
[C---:B------:R-:W-:Y:S06]  /*a290*/  HMMA.16816.F32 R96, R160.reuse, R32, R96 ;  /* 0x00000020a060723c */ /* 0x040fec0000001860 */
[C---:B------:R-:W-:Y:S06]  /*a2a0*/  HMMA.16816.F32 R92, R160.reuse, R34, R92 ;  /* 0x00000022a05c723c */ /* 0x040fec000000185c */
[C---:B------:R-:W-:Y:S06]  /*a2b0*/  HMMA.16816.F32 R88, R160.reuse, R40, R88 ;  /* 0x00000028a058723c */ /* 0x040fec0000001858 */
[C---:B------:R-:W-:Y:S06]  /*a2c0*/  HMMA.16816.F32 R84, R160.reuse, R42, R84 ;  /* 0x0000002aa054723c */ /* 0x040fec0000001854 */
        /* <DEDUP_REMOVED lines=8> */
[----:B------:R-:W-:Y:S01]  /*a350*/  HMMA.16816.F32 R44, R152, R38, R44 ;  /* 0x00000026982c723c */ /* 0x000fe2000000182c */
[----:B--2---:R-:W-:Y:S01]  /*a360*/  LEA.HI.X.SX32 R148, R4, R148, 0x1, P2 ;  /* 0x0000009404947211 */ /* 0x004fe200010f0eff */
[----:B------:R-:W-:-:S07]  /*a370*/  NOP ;  /* 0x0000000000007918 */ /* 0x000fce0000000000 */
[----:B0-----:R-:W-:-:S15]  /*a380*/  @P1 BRA `(.L_x_1) ;  /* 0xffffffb400341947 */ /* 0x001fde000383ffff */
.L_x_0:
[----:B------:R-:W2:Y:S01]  /*a390*/  LDL.LU R36, [R1+0xd4] ;  /* 0x0000d40001247983 */ /* 0x000ea20000300800 */
[----:B------:R-:W-:Y:S01]  /*a3a0*/  ULEA UR5, UR5, UR6, 0x5 ;  /* 0x0000000605057291 */ /* 0x000fe2000f8e283f */
[----:B------:R-:W-:Y:S01]  /*a3b0*/  F2FP.SATFINITE.E4M3.F32.PACK_AB_MERGE_C R4, R29, R28, RZ ;  /* 0x0000001c1d04723e */ /* 0x000fe200048070ff */
[C---:B-----5:R-:W-:Y:S01]  /*a3c0*/  VIADD R2, R158.reuse, 0x1 ;  /* 0x000000019e027836 */ /* 0x060fe20000000000 */
[----:B0-----:R-:W0:Y:S01]  /*a3d0*/  S2R R32, SR_TID.X ;  /* 0x0000000000207919 */ /* 0x001e220000002100 */
[----:B------:R-:W-:Y:S01]  /*a3e0*/  F2FP.SATFINITE.E4M3.F32.PACK_AB_MERGE_C R5, R31, R30, RZ ;  /* 0x0000001e1f05723e */ /* 0x000fe200048070ff */
[C---:B------:R-:W-:Y:S01]  /*a3f0*/  VIADD R0, R158.reuse, 0x2 ;  /* 0x000000029e007836 */ /* 0x040fe20000000000 */
[----:B------:R-:W-:Y:S01]  /*a400*/  F2FP.SATFINITE.E4M3.F32.PACK_AB_MERGE_C R25, R25, R24, RZ ;  /* 0x000000181919723e */ /* 0x000fe200048070ff */
[----:B------:R-:W-:Y:S01]  /*a410*/  ULDC UR7, c[0x0][0x22c] ;  /* 0x00008b0000077ab9 */ /* 0x000fe20000000800 */
[----:B------:R-:W-:Y:S01]  /*a420*/  F2FP.SATFINITE.E4M3.F32.PACK_AB_MERGE_C R26, R27, R26, RZ ;  /* 0x0000001a1b1a723e */ /* 0x000fe200048070ff */
[----:B------:R-:W-:Y:S01]  /*a430*/  VIADD R31, R158, 0x5 ;  /* 0x000000059e1f7836 */ /* 0x000fe20000000000 */
[----:B------:R-:W-:-:S02]  /*a440*/  F2FP.SATFINITE.E4M3.F32.PACK_AB_MERGE_C R6, R137, R136, RZ ;  /* 0x000000888906723e */ /* 0x000fc400048070ff */
[----:B------:R-:W-:Y:S02]  /*a450*/  F2FP.SATFINITE.E4M3.F32.PACK_AB_MERGE_C R7, R139, R138, RZ ;  /* 0x0000008a8b07723e */ /* 0x000fe400048070ff */
[----:B------:R-:W-:Y:S02]  /*a460*/  F2FP.SATFINITE.E4M3.F32.PACK_AB_MERGE_C R133, R133, R132, RZ ;  /* 0x000000848585723e */ /* 0x000fe400048070ff */
[----:B------:R-:W-:Y:S02]  /*a470*/  F2FP.SATFINITE.E4M3.F32.PACK_AB_MERGE_C R134, R135, R134, RZ ;  /* 0x000000868786723e */ /* 0x000fe400048070ff */
[----:B------:R-:W-:Y:S02]  /*a480*/  F2FP.SATFINITE.E4M3.F32.PACK_AB_MERGE_C R106, R107, R106, RZ ;  /* 0x0000006a6b6a723e */ /* 0x000fe400048070ff */
[----:B------:R-:W-:Y:S02]  /*a490*/  F2FP.SATFINITE.E4M3.F32.PACK_AB_MERGE_C R103, R103, R102, RZ ;  /* 0x000000666767723e */ /* 0x000fe400048070ff */
[----:B------:R-:W-:-:S02]  /*a4a0*/  F2FP.SATFINITE.E4M3.F32.PACK_AB_MERGE_C R104, R105, R104, RZ ;  /* 0x000000686968723e */ /* 0x000fc400048070ff */
[----:B------:R-:W-:Y:S02]  /*a4b0*/  F2FP.SATFINITE.E4M3.F32.PACK_AB_MERGE_C R101, R101, R100, RZ ;  /* 0x000000646565723e */ /* 0x000fe400048070ff */
[----:B------:R-:W-:Y:S02]  /*a4c0*/  F2FP.SATFINITE.E4M3.F32.PACK_AB_MERGE_C R72, R73, R72, RZ ;  /* 0x000000484948723e */ /* 0x000fe400048070ff */
[----:B------:R-:W-:Y:S02]  /*a4d0*/  F2FP.SATFINITE.E4M3.F32.PACK_AB_MERGE_C R74, R75, R74, RZ ;  /* 0x0000004a4b4a723e */ /* 0x000fe400048070ff */
[----:B------:R-:W-:Y:S02]  /*a4e0*/  F2FP.SATFINITE.E4M3.F32.PACK_AB_MERGE_C R69, R69, R68, RZ ;  /* 0x000000444545723e */ /* 0x000fe400048070ff */
[----:B------:R-:W-:Y:S02]  /*a4f0*/  F2FP.SATFINITE.E4M3.F32.PACK_AB_MERGE_C R71, R71, R70, RZ ;  /* 0x000000464747723e */ /* 0x000fe400048070ff */
[----:B------:R-:W-:-:S02]  /*a500*/  PRMT R4, R4, 0x5410, R25 ;  /* 0x0000541004047816 */ /* 0x000fc40000000019 */
[----:B------:R-:W-:Y:S01]  /*a510*/  LEA R159, R159, UR5, 0x4 ;  /* 0x000000059f9f7c11 */ /* 0x000fe2000f8e20ff */
[----:B------:R-:W-:Y:S01]  /*a520*/  ULDC.64 UR4, c[0x0][0x228] ;  /* 0x00008a0000047ab9 */ /* 0x000fe20000000a00 */
[----:B------:R-:W-:Y:S02]  /*a530*/  PRMT R5, R5, 0x5410, R26 ;  /* 0x0000541005057816 */ /* 0x000fe4000000001a */
[----:B------:R-:W-:Y:S02]  /*a540*/  PRMT R6, R6, 0x5410, R133 ;  /* 0x0000541006067816 */ /* 0x000fe40000000085 */
[----:B------:R-:W-:Y:S01]  /*a550*/  PRMT R7, R7, 0x5410, R134 ;  /* 0x0000541007077816 */ /* 0x000fe20000000086 */
[----:B------:R-:W-:Y:S01]  /*a560*/  BAR.SYNC.DEFER_BLOCKING 0x0 ;  /* 0x0000000000007b1d */ /* 0x000fe20000010000 */
[----:B------:R-:W-:Y:S02]  /*a570*/  PRMT R105, R106, 0x5410, R103 ;  /* 0x000054106a697816 */ /* 0x000fe40000000067 */
[----:B------:R-:W-:-:S02]  /*a580*/  PRMT R104, R104, 0x5410, R101 ;  /* 0x0000541068687816 */ /* 0x000fc40000000065 */
[----:B------:R-:W-:Y:S02]  /*a590*/  PRMT R106, R72, 0x5410, R69 ;  /* 0x00005410486a7816 */ /* 0x000fe40000000045 */
[----:B------:R-:W-:Y:S02]  /*a5a0*/  PRMT R107, R74, 0x5410, R71 ;  /* 0x000054104a6b7816 */ /* 0x000fe40000000047 */
[----:B0-----:R-:W-:Y:S02]  /*a5b0*/  LOP3.LUT R32, R32, 0x3f, RZ, 0xc0, !PT ;  /* 0x0000003f20207812 */ /* 0x001fe400078ec0ff */
[----:B------:R-:W-:Y:S02]  /*a5c0*/  F2FP.SATFINITE.E4M3.F32.PACK_AB_MERGE_C R20, R21, R20, RZ ;  /* 0x000000141514723e */ /* 0x000fe400048070ff */
[----:B------:R-:W-:Y:S02]  /*a5d0*/  F2FP.SATFINITE.E4M3.F32.PACK_AB_MERGE_C R22, R23, R22, RZ ;  /* 0x000000161716723e */ /* 0x000fe400048070ff */
[----:B------:R-:W-:-:S02]  /*a5e0*/  F2FP.SATFINITE.E4M3.F32.PACK_AB_MERGE_C R17, R17, R16, RZ ;  /* 0x000000101111723e */ /* 0x000fc400048070ff */
[----:B------:R-:W-:Y:S02]  /*a5f0*/  F2FP.SATFINITE.E4M3.F32.PACK_AB_MERGE_C R19, R19, R18, RZ ;  /* 0x000000121313723e */ /* 0x000fe400048070ff */
[----:B------:R-:W-:Y:S02]  /*a600*/  LEA R3, R32, UR6, 0x4 ;  /* 0x0000000620037c11 */ /* 0x000fe4000f8e20ff */
[----:B------:R-:W-:Y:S02]  /*a610*/  F2FP.SATFINITE.E4M3.F32.PACK_AB_MERGE_C R128, R129, R128, RZ ;  /* 0x000000808180723e */ /* 0x000fe400048070ff */
[----:B------:R-:W-:Y:S01]  /*a620*/  F2FP.SATFINITE.E4M3.F32.PACK_AB_MERGE_C R130, R131, R130, RZ ;  /* 0x000000828382723e */ /* 0x000fe200048070ff */
[----:B------:R0:W-:Y:S01]  /*a630*/  STSM.16.M88.4 [R159], R4 ;  /* 0x000000049f007844 */ /* 0x0001e20000000200 */
[----:B------:R-:W-:Y:S02]  /*a640*/  F2FP.SATFINITE.E4M3.F32.PACK_AB_MERGE_C R125, R125, R124, RZ ;  /* 0x0000007c7d7d723e */ /* 0x000fe400048070ff */
[----:B------:R-:W-:Y:S01]  /*a650*/  F2FP.SATFINITE.E4M3.F32.PACK_AB_MERGE_C R127, R127, R126, RZ ;  /* 0x0000007e7f7f723e */ /* 0x000fe200048070ff */
[----:B------:R-:W-:Y:S01]  /*a660*/  STSM.16.M88.4 [R159+0x200], R104 ;  /* 0x000200689f007844 */ /* 0x000fe20000000200 */
[----:B------:R-:W-:-:S02]  /*a670*/  F2FP.SATFINITE.E4M3.F32.PACK_AB_MERGE_C R98, R99, R98, RZ ;  /* 0x000000626362723e */ /* 0x000fc400048070ff */
[----:B------:R-:W-:Y:S01]  /*a680*/  F2FP.SATFINITE.E4M3.F32.PACK_AB_MERGE_C R95, R95, R94, RZ ;  /* 0x0000005e5f5f723e */ /* 0x000fe200048070ff */
[----:B------:R-:W-:Y:S01]  /*a690*/  BAR.SYNC.DEFER_BLOCKING 0x0 ;  /* 0x0000000000007b1d */ /* 0x000fe20000010000 */
[----:B------:R-:W-:Y:S02]  /*a6a0*/  F2FP.SATFINITE.E4M3.F32.PACK_AB_MERGE_C R96, R97, R96, RZ ;  /* 0x000000606160723e */ /* 0x000fe400048070ff */
[----:B------:R-:W-:Y:S02]  /*a6b0*/  F2FP.SATFINITE.E4M3.F32.PACK_AB_MERGE_C R93, R93, R92, RZ ;  /* 0x0000005c5d5d723e */ /* 0x000fe400048070ff */
[----:B------:R-:W-:Y:S02]  /*a6c0*/  F2FP.SATFINITE.E4M3.F32.PACK_AB_MERGE_C R64, R65, R64, RZ ;  /* 0x000000404140723e */ /* 0x000fe400048070ff */
[----:B------:R-:W-:Y:S02]  /*a6d0*/  F2FP.SATFINITE.E4M3.F32.PACK_AB_MERGE_C R66, R67, R66, RZ ;  /* 0x000000424342723e */ /* 0x000fe400048070ff */
[----:B0-----:R-:W-:-:S02]  /*a6e0*/  PRMT R4, R20, 0x5410, R17 ;  /* 0x0000541014047816 */ /* 0x001fc40000000011 */
[----:B------:R-:W-:Y:S02]  /*a6f0*/  PRMT R5, R22, 0x5410, R19 ;  /* 0x0000541016057816 */ /* 0x000fe40000000013 */
[----:B------:R-:W-:Y:S02]  /*a700*/  F2FP.SATFINITE.E4M3.F32.PACK_AB_MERGE_C R61, R61, R60, RZ ;  /* 0x0000003c3d3d723e */ /* 0x000fe400048070ff */
[----:B------:R-:W-:Y:S02]  /*a710*/  F2FP.SATFINITE.E4M3.F32.PACK_AB_MERGE_C R63, R63, R62, RZ ;  /* 0x0000003e3f3f723e */ /* 0x000fe400048070ff */
[----:B------:R-:W-:Y:S02]  /*a720*/  PRMT R6, R128, 0x5410, R125 ;  /* 0x0000541080067816 */ /* 0x000fe4000000007d */
[----:B------:R-:W-:Y:S02]  /*a730*/  PRMT R7, R130, 0x5410, R127 ;  /* 0x0000541082077816 */ /* 0x000fe4000000007f */
[----:B------:R-:W-:-:S02]  /*a740*/  PRMT R97, R98, 0x5410, R95 ;  /* 0x0000541062617816 */ /* 0x000fc4000000005f */
[----:B------:R-:W-:Y:S01]  /*a750*/  PRMT R96, R96, 0x5410, R93 ;  /* 0x0000541060607816 */ /* 0x000fe2000000005d */
[----:B------:R-:W0:Y:S01]  /*a760*/  LDS.128 R24, [R3] ;  /* 0x0000000003187984 */ /* 0x000e220000000c00 */
[----:B------:R-:W-:Y:S02]  /*a770*/  PRMT R98, R64, 0x5410, R61 ;  /* 0x0000541040627816 */ /* 0x000fe4000000003d */
[----:B------:R-:W-:Y:S01]  /*a780*/  PRMT R99, R66, 0x5410, R63 ;  /* 0x0000541042637816 */ /* 0x000fe2000000003f */
[----:B------:R-:W1:Y:S01]  /*a790*/  LDS.128 R20, [R3+0x400] ;  /* 0x0004000003147984 */ /* 0x000e620000000c00 */
[----:B------:R-:W-:Y:S02]  /*a7a0*/  F2FP.SATFINITE.E4M3.F32.PACK_AB_MERGE_C R13, R13, R12, RZ ;  /* 0x0000000c0d0d723e */ /* 0x000fe400048070ff */
[----:B------:R-:W-:Y:S01]  /*a7b0*/  F2FP.SATFINITE.E4M3.F32.PACK_AB_MERGE_C R15, R15, R14, RZ ;  /* 0x0000000e0f0f723e */ /* 0x000fe200048070ff */
[----:B------:R-:W-:Y:S01]  /*a7c0*/  BAR.SYNC.DEFER_BLOCKING 0x0 ;  /* 0x0000000000007b1d */ /* 0x000fe20000010000 */
[----:B------:R-:W-:-:S02]  /*a7d0*/  F2FP.SATFINITE.E4M3.F32.PACK_AB_MERGE_C R144, R145, R144, RZ ;  /* 0x000000909190723e */ /* 0x000fc400048070ff */
[----:B------:R-:W-:Y:S02]  /*a7e0*/  F2FP.SATFINITE.E4M3.F32.PACK_AB_MERGE_C R146, R147, R146, RZ ;  /* 0x000000929392723e */ /* 0x000fe400048070ff */
[----:B------:R-:W-:Y:S02]  /*a7f0*/  F2FP.SATFINITE.E4M3.F32.PACK_AB_MERGE_C R16, R9, R8, RZ ;  /* 0x000000080910723e */ /* 0x000fe400048070ff */
[----:B------:R-:W-:Y:S02]  /*a800*/  F2FP.SATFINITE.E4M3.F32.PACK_AB_MERGE_C R18, R11, R10, RZ ;  /* 0x0000000a0b12723e */ /* 0x000fe400048070ff */
[----:B------:R-:W-:Y:S02]  /*a810*/  PRMT R144, R144, 0x5410, R13 ;  /* 0x0000541090907816 */ /* 0x000fe4000000000d */
[----:B------:R-:W-:Y:S02]  /*a820*/  PRMT R145, R146, 0x5410, R15 ;  /* 0x0000541092917816 */ /* 0x000fe4000000000f */
[----:B------:R-:W-:-:S02]  /*a830*/  F2FP.SATFINITE.E4M3.F32.PACK_AB_MERGE_C R120, R121, R120, RZ ;  /* 0x000000787978723e */ /* 0x000fc400048070ff */
[----:B------:R-:W-:Y:S02]  /*a840*/  F2FP.SATFINITE.E4M3.F32.PACK_AB_MERGE_C R122, R123, R122, RZ ;  /* 0x0000007a7b7a723e */ /* 0x000fe400048070ff */
[----:B------:R-:W-:Y:S02]  /*a850*/  F2FP.SATFINITE.E4M3.F32.PACK_AB_MERGE_C R117, R117, R116, RZ ;  /* 0x000000747575723e */ /* 0x000fe400048070ff */
[----:B------:R-:W-:Y:S02]  /*a860*/  F2FP.SATFINITE.E4M3.F32.PACK_AB_MERGE_C R119, R119, R118, RZ ;  /* 0x000000767777723e */ /* 0x000fe400048070ff */
[----:B------:R-:W-:Y:S02]  /*a870*/  F2FP.SATFINITE.E4M3.F32.PACK_AB_MERGE_C R90, R91, R90, RZ ;  /* 0x0000005a5b5a723e */ /* 0x000fe400048070ff */
[----:B------:R-:W-:Y:S01]  /*a880*/  F2FP.SATFINITE.E4M3.F32.PACK_AB_MERGE_C R87, R87, R86, RZ ;  /* 0x000000565757723e */ /* 0x000fe200048070ff */
[----:B------:R-:W-:Y:S01]  /*a890*/  STSM.16.M88.4 [R159], R4 ;  /* 0x000000049f007844 */ /* 0x000fe20000000200 */
[----:B------:R-:W-:-:S02]  /*a8a0*/  F2FP.SATFINITE.E4M3.F32.PACK_AB_MERGE_C R88, R89, R88, RZ ;  /* 0x000000585958723e */ /* 0x000fc400048070ff */
[----:B------:R-:W-:Y:S01]  /*a8b0*/  F2FP.SATFINITE.E4M3.F32.PACK_AB_MERGE_C R85, R85, R84, RZ ;  /* 0x000000545555723e */ /* 0x000fe200048070ff */
[----:B------:R-:W-:Y:S01]  /*a8c0*/  STSM.16.M88.4 [R159+0x200], R96 ;  /* 0x000200609f007844 */ /* 0x000fe20000000200 */
[----:B------:R-:W-:Y:S02]  /*a8d0*/  F2FP.SATFINITE.E4M3.F32.PACK_AB_MERGE_C R56, R57, R56, RZ ;  /* 0x000000383938723e */ /* 0x000fe400048070ff */
[----:B------:R-:W-:Y:S01]  /*a8e0*/  F2FP.SATFINITE.E4M3.F32.PACK_AB_MERGE_C R58, R59, R58, RZ ;  /* 0x0000003a3b3a723e */ /* 0x000fe200048070ff */
[----:B------:R-:W-:Y:S01]  /*a8f0*/  BAR.SYNC.DEFER_BLOCKING 0x0 ;  /* 0x0000000000007b1d */ /* 0x000fe20000010000 */
[----:B------:R-:W-:Y:S02]  /*a900*/  F2FP.SATFINITE.E4M3.F32.PACK_AB_MERGE_C R53, R53, R52, RZ ;  /* 0x000000343535723e */ /* 0x000fe400048070ff */
[----:B------:R-:W-:Y:S02]  /*a910*/  F2FP.SATFINITE.E4M3.F32.PACK_AB_MERGE_C R55, R55, R54, RZ ;  /* 0x000000363737723e */ /* 0x000fe400048070ff */
[----:B------:R-:W-:-:S02]  /*a920*/  PRMT R146, R120, 0x5410, R117 ;  /* 0x0000541078927816 */ /* 0x000fc40000000075 */
[----:B------:R-:W-:Y:S02]  /*a930*/  PRMT R147, R122, 0x5410, R119 ;  /* 0x000054107a937816 */ /* 0x000fe40000000077 */
[----:B------:R-:W-:Y:S02]  /*a940*/  PRMT R89, R90, 0x5410, R87 ;  /* 0x000054105a597816 */ /* 0x000fe40000000057 */
[----:B------:R-:W-:Y:S02]  /*a950*/  PRMT R88, R88, 0x5410, R85 ;  /* 0x0000541058587816 */ /* 0x000fe40000000055 */
[----:B------:R-:W-:Y:S02]  /*a960*/  PRMT R90, R56, 0x5410, R53 ;  /* 0x00005410385a7816 */ /* 0x000fe40000000035 */
[----:B------:R-:W-:Y:S02]  /*a970*/  PRMT R91, R58, 0x5410, R55 ;  /* 0x000054103a5b7816 */ /* 0x000fe40000000037 */
[----:B------:R-:W-:-:S02]  /*a980*/  F2FP.SATFINITE.E4M3.F32.PACK_AB_MERGE_C R141, R141, R140, RZ ;  /* 0x0000008c8d8d723e */ /* 0x000fc400048070ff */
[----:B------:R-:W-:Y:S02]  /*a990*/  F2FP.SATFINITE.E4M3.F32.PACK_AB_MERGE_C R143, R143, R142, RZ ;  /* 0x0000008e8f8f723e */ /* 0x000fe400048070ff */
[----:B------:R-:W-:Y:S02]  /*a9a0*/  PRMT R32, R16, 0x5410, R141 ;  /* 0x0000541010207816 */ /* 0x000fe4000000008d */
[----:B------:R-:W-:Y:S01]  /*a9b0*/  PRMT R33, R18, 0x5410, R143 ;  /* 0x0000541012217816 */ /* 0x000fe2000000008f */
[----:B------:R-:W3:Y:S01]  /*a9c0*/  LDS.128 R12, [R3] ;  /* 0x00000000030c7984 */ /* 0x000ee20000000c00 */
[----:B------:R-:W-:Y:S02]  /*a9d0*/  F2FP.SATFINITE.E4M3.F32.PACK_AB_MERGE_C R112, R113, R112, RZ ;  /* 0x000000707170723e */ /* 0x000fe400048070ff */
[----:B------:R-:W-:Y:S01]  /*a9e0*/  F2FP.SATFINITE.E4M3.F32.PACK_AB_MERGE_C R114, R115, R114, RZ ;  /* 0x000000727372723e */ /* 0x000fe200048070ff */
[----:B------:R-:W4:Y:S01]  /*a9f0*/  LDS.128 R8, [R3+0x400] ;  /* 0x0004000003087984 */ /* 0x000f220000000c00 */
[----:B------:R-:W-:-:S02]  /*aa00*/  F2FP.SATFINITE.E4M3.F32.PACK_AB_MERGE_C R109, R109, R108, RZ ;  /* 0x0000006c6d6d723e */ /* 0x000fc400048070ff */
[----:B------:R-:W-:Y:S01]  /*aa10*/  F2FP.SATFINITE.E4M3.F32.PACK_AB_MERGE_C R111, R111, R110, RZ ;  /* 0x0000006e6f6f723e */ /* 0x000fe200048070ff */
[----:B------:R-:W-:Y:S01]  /*aa20*/  BAR.SYNC.DEFER_BLOCKING 0x0 ;  /* 0x0000000000007b1d */ /* 0x000fe20000010000 */
        /* <DEDUP_REMOVED lines=8> */
[----:B------:R-:W-:Y:S02]  /*aab0*/  PRMT R34, R112, 0x5410, R109 ;  /* 0x0000541070227816 */ /* 0x000fe4000000006d */
[----:B------:R-:W-:Y:S02]  /*aac0*/  PRMT R35, R114, 0x5410, R111 ;  /* 0x0000541072237816 */ /* 0x000fe4000000006f */
[----:B------:R-:W-:-:S02]  /*aad0*/  PRMT R81, R82, 0x5410, R79 ;  /* 0x0000541052517816 */ /* 0x000fc4000000004f */
[----:B------:R-:W-:Y:S01]  /*aae0*/  PRMT R80, R80, 0x5410, R77 ;  /* 0x0000541050507816 */ /* 0x000fe2000000004d */
[----:B------:R-:W-:Y:S01]  /*aaf0*/  STSM.16.M88.4 [R159], R144 ;  /* 0x000000909f007844 */ /* 0x000fe20000000200 */
[----:B------:R-:W-:Y:S02]  /*ab00*/  PRMT R82, R48, 0x5410, R45 ;  /* 0x0000541030527816 */ /* 0x000fe4000000002d */
[----:B------:R-:W-:Y:S01]  /*ab10*/  PRMT R83, R50, 0x5410, R47 ;  /* 0x0000541032537816 */ /* 0x000fe2000000002f */
[----:B------:R-:W-:Y:S01]  /*ab20*/  STSM.16.M88.4 [R159+0x200], R88 ;  /* 0x000200589f007844 */ /* 0x000fe20000000200 */
[C---:B0-----:R-:W-:Y:S02]  /*ab30*/  PRMT R41, R24.reuse, 0x7770, RZ ;  /* 0x0000777018297816 */ /* 0x041fe400000000ff */
[----:B------:R-:W-:Y:S01]  /*ab40*/  PRMT R39, R24, 0x7771, RZ ;  /* 0x0000777118277816 */ /* 0x000fe200000000ff */
[----:B------:R-:W-:Y:S01]  /*ab50*/  BAR.SYNC.DEFER_BLOCKING 0x0 ;  /* 0x0000000000007b1d */ /* 0x000fe20000010000 */
[----:B-1----:R-:W-:-:S05]  /*ab60*/  PRMT R43, R20, 0x7770, RZ ;  /* 0x00007770142b7816 */ /* 0x002fca00000000ff */
[----:B------:R-:W0:Y:S04]  /*ab70*/  LDS.128 R16, [R3] ;  /* 0x0000000003107984 */ /* 0x000e280000000c00 */
[----:B------:R-:W1:Y:S01]  /*ab80*/  LDS.128 R4, [R3+0x400] ;  /* 0x0004000003047984 */ /* 0x000e620000000c00 */
[----:B------:R-:W-:Y:S06]  /*ab90*/  BAR.SYNC.DEFER_BLOCKING 0x0 ;  /* 0x0000000000007b1d */ /* 0x000fec0000010000 */
[----:B------:R3:W-:Y:S04]  /*aba0*/  STSM.16.M88.4 [R159], R32 ;  /* 0x000000209f007844 */ /* 0x0007e80000000200 */
[----:B------:R-:W-:Y:S01]  /*abb0*/  STSM.16.M88.4 [R159+0x200], R80 ;  /* 0x000200509f007844 */ /* 0x000fe20000000200 */
[----:B------:R-:W-:Y:S01]  /*abc0*/  BAR.SYNC.DEFER_BLOCKING 0x0 ;  /* 0x0000000000007b1d */ /* 0x000fe20000010000 */
[----:B--2---:R-:W-:-:S05]  /*abd0*/  ISETP.GE.AND P0, PT, R36, UR4, PT ;  /* 0x0000000424007c0c */ /* 0x004fca000bf06270 */
[----:B------:R-:W-:Y:S02]  /*abe0*/  ULDC UR4, c[0x0][0x22c] ;  /* 0x00008b0000047ab9 */ /* 0x000fe40000000800 */
[----:B------:R-:W-:Y:S01]  /*abf0*/  ISETP.LT.AND P2, PT, R2, UR4, !P0 ;  /* 0x0000000402007c0c */ /* 0x000fe2000c741270 */
[----:B------:R-:W-:Y:S01]  /*ac00*/  VIADD R2, R158, 0x3 ;  /* 0x000000039e027836 */ /* 0x000fe20000000000 */
[----:B------:R-:W-:Y:S01]  /*ac10*/  ULDC UR4, c[0x0][0x22c] ;  /* 0x00008b0000047ab9 */ /* 0x000fe20000000800 */
[----:B------:R-:W-:Y:S01]  /*ac20*/  ISETP.LT.AND P4, PT, R0, UR7, !P0 ;  /* 0x0000000700007c0c */ /* 0x000fe2000c781270 */
[----:B------:R-:W-:Y:S01]  /*ac30*/  VIADD R0, R158, 0x4 ;  /* 0x000000049e007836 */ /* 0x000fe20000000000 */
[----:B------:R-:W-:Y:S01]  /*ac40*/  ULDC UR7, c[0x0][0x22c] ;  /* 0x00008b0000077ab9 */ /* 0x000fe20000000800 */
[----:B------:R-:W-:Y:S01]  /*ac50*/  ISETP.LT.AND P5, PT, R2, UR4, !P0 ;  /* 0x0000000402007c0c */ /* 0x000fe2000c7a1270 */
[----:B------:R-:W-:Y:S01]  /*ac60*/  ULDC UR4, c[0x0][0x244] ;  /* 0x0000910000047ab9 */ /* 0x000fe20000000800 */
[----:B------:R-:W-:Y:S01]  /*ac70*/  ISETP.LT.AND P1, PT, R158, UR5, !P0 ;  /* 0x000000059e007c0c */ /* 0x000fe2000c721270 */
[----:B------:R-:W-:Y:S01]  /*ac80*/  IMAD R2, R36, UR4, RZ ;  /* 0x0000000424027c24 */ /* 0x000fe2000f8e02ff */
[----:B------:R-:W-:Y:S01]  /*ac90*/  ISETP.LT.AND P3, PT, R0, UR7, !P0 ;  /* 0x0000000700007c0c */ /* 0x000fe2000c761270 */
[----:B------:R-:W-:Y:S01]  /*aca0*/  ULDC.64 UR6, c[0x0][0x220] ;  /* 0x0000880000067ab9 */ /* 0x000fe20000000a00 */
[----:B------:R-:W-:Y:S01]  /*acb0*/  ULDC UR4, c[0x0][0x248] ;  /* 0x0000920000047ab9 */ /* 0x000fe20000000800 */
[----:B------:R-:W-:Y:S01]  /*acc0*/  ULDC UR5, c[0x0][0x22c] ;  /* 0x00008b0000057ab9 */ /* 0x000fe20000000800 */
[----:B------:R-:W-:Y:S01]  /*acd0*/  IADD3 R0, P6, R2, UR6, RZ ;  /* 0x0000000602007c10 */ /* 0x000fe2000ffde0ff */
[----:B------:R-:W-:Y:S01]  /*ace0*/  IMAD R29, R158, UR4, RZ ;  /* 0x000000049e1d7c24 */ /* 0x000fe2000f8e02ff */
[----:B------:R-:W-:-:S02]  /*acf0*/  ULDC UR6, c[0x0][0x22c] ;  /* 0x00008b0000067ab9 */ /* 0x000fc40000000800 */
[----:B------:R-:W-:Y:S01]  /*ad00*/  LEA.HI.X.SX32 R2, R2, UR7, 0x1, P6 ;  /* 0x0000000702027c11 */ /* 0x000fe2000b0f0eff */
[C---:B---3--:R-:W-:Y:S01]  /*ad10*/  VIADD R33, R29.reuse, UR4 ;  /* 0x000000041d217c36 */ /* 0x048fe20008000000 */
[----:B------:R-:W-:-:S03]  /*ad20*/  IADD3 R28, P6, R29, R0, RZ ;  /* 0x000000001d1c7210 */ /* 0x000fc60007fde0ff */
[----:B------:R-:W-:Y:S01]  /*ad30*/  VIADD R35, R33, UR4 ;  /* 0x0000000421237c36 */ /* 0x000fe20008000000 */
[----:B------:R-:W-:Y:S02]  /*ad40*/  LEA.HI.X.SX32 R29, R29, R2, 0x1, P6 ;  /* 0x000000021d1d7211 */ /* 0x000fe400030f0eff */
[----:B------:R-:W-:Y:S01]  /*ad50*/  IADD3 R30, P6, R33, R0, RZ ;  /* 0x00000000211e7210 */ /* 0x000fe20007fde0ff */
[----:B------:R-:W-:Y:S02]  /*ad60*/  VIADD R37, R35, UR4 ;  /* 0x0000000423257c36 */ /* 0x000fe40008000000 */
[----:B------:R2:W-:Y:S01]  /*ad70*/  @P1 STG.E.U8 desc[UR8][R28.64], R41 ;  /* 0x000000291c001986 */ /* 0x0005e2000c101108 */
[----:B------:R-:W-:Y:S01]  /*ad80*/  ISETP.LT.AND P1, PT, R31, UR5, !P0 ;  /* 0x000000051f007c0c */ /* 0x000fe2000c721270 */
[----:B------:R-:W-:Y:S01]  /*ad90*/  ULDC UR5, c[0x0][0x22c] ;  /* 0x00008b0000057ab9 */ /* 0x000fe20000000800 */
[----:B------:R-:W-:Y:S01]  /*ada0*/  LEA.HI.X.SX32 R31, R33, R2, 0x1, P6 ;  /* 0x00000002211f7211 */ /* 0x000fe200030f0eff */
[----:B------:R-:W-:Y:S01]  /*adb0*/  VIADD R33, R158, 0x6 ;  /* 0x000000069e217836 */ /* 0x000fe20000000000 */
[----:B------:R-:W-:-:S03]  /*adc0*/  IADD3 R32, P6, R35, R0, RZ ;  /* 0x0000000023207210 */ /* 0x000fc60007fde0ff */
[----:B------:R3:W-:Y:S01]  /*add0*/  @P2 STG.E.U8 desc[UR8][R30.64], R39 ;  /* 0x000000271e002986 */ /* 0x0007e2000c101108 */
[----:B------:R-:W-:Y:S01]  /*ade0*/  ISETP.LT.AND P2, PT, R33, UR5, !P0 ;  /* 0x0000000521007c0c */ /* 0x000fe2000c741270 */
[----:B------:R-:W-:Y:S01]  /*adf0*/  ULDC UR5, c[0x0][0x22c] ;  /* 0x00008b0000057ab9 */ /* 0x000fe20000000800 */
[----:B------:R-:W-:Y:S01]  /*ae00*/  LEA.HI.X.SX32 R33, R35, R2, 0x1, P6 ;  /* 0x0000000223217211 */ /* 0x000fe200030f0eff */
[----:B--2---:R-:W-:Y:S01]  /*ae10*/  VIADD R29, R158, 0x7 ;  /* 0x000000079e1d7836 */ /* 0x004fe20000000000 */
[----:B------:R-:W-:Y:S01]  /*ae20*/  PRMT R41, R25, 0x7770, RZ ;  /* 0x0000777019297816 */ /* 0x000fe200000000ff */
[C---:B------:R-:W-:Y:S01]  /*ae30*/  VIADD R35, R37.reuse, UR4 ;  /* 0x0000000425237c36 */ /* 0x040fe20008000000 */
[----:B------:R-:W-:-:S03]  /*ae40*/  IADD3 R28, P6, R37, R0, RZ ;  /* 0x00000000251c7210 */ /* 0x000fc60007fde0ff */
[----:B------:R2:W-:Y:S01]  /*ae50*/  @P4 STG.E.U8 desc[UR8][R32.64], R41 ;  /* 0x0000002920004986 */ /* 0x0005e2000c101108 */
[----:B------:R-:W-:Y:S01]  /*ae60*/  ISETP.LT.AND P4, PT, R29, UR5, !P0 ;  /* 0x000000051d007c0c */ /* 0x000fe2000c781270 */
[----:B---3--:R-:W-:Y:S01]  /*ae70*/  VIADD R31, R158, 0x8 ;  /* 0x000000089e1f7836 */ /* 0x008fe20000000000 */
[----:B------:R-:W-:Y:S01]  /*ae80*/  LEA.HI.X.SX32 R29, R37, R2, 0x1, P6 ;  /* 0x00000002251d7211 */ /* 0x000fe200030f0eff */
[----:B------:R-:W-:Y:S01]  /*ae90*/  ULDC UR5, c[0x0][0x22c] ;  /* 0x00008b0000057ab9 */ /* 0x000fe20000000800 */
[----:B------:R-:W-:Y:S01]  /*aea0*/  PRMT R39, R25, 0x7771, RZ ;  /* 0x0000777119277816 */ /* 0x000fe200000000ff */
[C---:B------:R-:W-:Y:S01]  /*aeb0*/  VIADD R37, R35.reuse, UR4 ;  /* 0x0000000423257c36 */ /* 0x040fe20008000000 */
[----:B------:R-:W-:-:S03]  /*aec0*/  IADD3 R30, P6, R35, R0, RZ ;  /* 0x00000000231e7210 */ /* 0x000fc60007fde0ff */
[----:B------:R3:W-:Y:S01]  /*aed0*/  @P5 STG.E.U8 desc[UR8][R28.64], R39 ;  /* 0x000000271c005986 */ /* 0x0007e2000c101108 */
[----:B------:R-:W-:Y:S01]  /*aee0*/  ISETP.LT.AND P5, PT, R31, UR5, !P0 ;  /* 0x000000051f007c0c */ /* 0x000fe2000c7a1270 */
[----:B--2---:R-:W-:Y:S01]  /*aef0*/  VIADD R33, R158, 0x9 ;  /* 0x000000099e217836 */ /* 0x004fe20000000000 */
[----:B------:R-:W-:Y:S01]  /*af00*/  LEA.HI.X.SX32 R31, R35, R2, 0x1, P6 ;  /* 0x00000002231f7211 */ /* 0x000fe200030f0eff */
[----:B------:R-:W-:Y:S01]  /*af10*/  ULDC UR5, c[0x0][0x22c] ;  /* 0x00008b0000057ab9 */ /* 0x000fe20000000800 */
        /* <DEDUP_REMOVED lines=32> */
[C---:B------:R-:W-:Y:S01]  /*b120*/  IADD3 R28, P6, R37.reuse, R0, RZ ;  /* 0x00000000251c7210 */ /* 0x040fe20007fde0ff */
[----:B------:R-:W-:Y:S01]  /*b130*/  VIADD R35, R37, UR4 ;  /* 0x0000000425237c36 */ /* 0x000fe20008000000 */
[----:B------:R-:W-:Y:S01]  /*b140*/  PRMT R41, R20, 0x7771, RZ ;  /* 0x0000777114297816 */ /* 0x000fe200000000ff */
[----:B------:R2:W-:Y:S01]  /*b150*/  @P5 STG.E.U8 desc[UR8][R32.64], R43 ;  /* 0x0000002b20005986 */ /* 0x0005e2000c101108 */
[----:B------:R-:W-:Y:S01]  /*b160*/  ISETP.LT.AND P5, PT, R29, UR5, !P0 ;  /* 0x000000051d007c0c */ /* 0x000fe2000c7a1270 */
[----:B------:R-:W-:Y:S01]  /*b170*/  ULDC UR5, c[0x0][0x22c] ;  /* 0x00008b0000057ab9 */ /* 0x000fe20000000800 */
[----:B------:R-:W-:Y:S01]  /*b180*/  LEA.HI.X.SX32 R29, R37, R2, 0x1, P6 ;  /* 0x00000002251d7211 */ /* 0x000fe200030f0eff */
[C---:B---3--:R-:W-:Y:S01]  /*b190*/  VIADD R31, R158.reuse, 0xe ;  /* 0x0000000e9e1f7836 */ /* 0x048fe20000000000 */
[C---:B------:R-:W-:Y:S01]  /*b1a0*/  IADD3 R30, P6, R35.reuse, R0, RZ ;  /* 0x00000000231e7210 */ /* 0x040fe20007fde0ff */
[----:B------:R-:W-:Y:S01]  /*b1b0*/  VIADD R37, R35, UR4 ;  /* 0x0000000423257c36 */ /* 0x000fe20008000000 */
[----:B------:R-:W-:Y:S01]  /*b1c0*/  PRMT R39, R21, 0x7770, RZ ;  /* 0x0000777015277816 */ /* 0x000fe200000000ff */
[----:B------:R3:W-:Y:S01]  /*b1d0*/  @P3 STG.E.U8 desc[UR8][R28.64], R41 ;  /* 0x000000291c003986 */ /* 0x0007e2000c101108 */
[----:B------:R-:W-:Y:S01]  /*b1e0*/  ISETP.LT.AND P3, PT, R31, UR5, !P0 ;  /* 0x000000051f007c0c */ /* 0x000fe2000c761270 */
[----:B------:R-:W-:Y:S01]  /*b1f0*/  ULDC UR5, c[0x0][0x22c] ;  /* 0x00008b0000057ab9 */ /* 0x000fe20000000800 */
[----:B------:R-:W-:Y:S01]  /*b200*/  LEA.HI.X.SX32 R31, R35, R2, 0x1, P6 ;  /* 0x00000002231f7211 */ /* 0x000fe200030f0eff */
[----:B--2---:R-:W-:Y:S01]  /*b210*/  VIADD R33, R158, 0xf ;  /* 0x0000000f9e217836 */ /* 0x004fe20000000000 */
[C---:B------:R-:W-:Y:S01]  /*b220*/  IADD3 R32, P6, R37.reuse, R0, RZ ;  /* 0x0000000025207210 */ /* 0x040fe20007fde0ff */
[----:B------:R-:W-:-:S02]  /*b230*/  VIADD R35, R37, UR4 ;  /* 0x0000000425237c36 */ /* 0x000fc40008000000 */
[----:B------:R2:W-:Y:S01]  /*b240*/  @P1 STG.E.U8 desc[UR8][R30.64], R39 ;  /* 0x000000271e001986 */ /* 0x0005e2000c101108 */
[----:B------:R-:W-:Y:S01]  /*b250*/  ISETP.LT.AND P1, PT, R33, UR5, !P0 ;  /* 0x0000000521007c0c */ /* 0x000fe2000c721270 */
[----:B------:R-:W-:Y:S01]  /*b260*/  ULDC UR5, c[0x0][0x22c] ;  /* 0x00008b0000057ab9 */ /* 0x000fe20000000800 */
[----:B------:R-:W-:Y:S01]  /*b270*/  LEA.HI.X.SX32 R33, R37, R2, 0x1, P6 ;  /* 0x0000000225217211 */ /* 0x000fe200030f0eff */
[----:B---3--:R-:W-:Y:S01]  /*b280*/  VIADD R29, R158, 0x10 ;  /* 0x000000109e1d7836 */ /* 0x008fe20000000000 */
        /* <DEDUP_REMOVED lines=39> */
[C---:B------:R-:W-:Y:S01]  /*b500*/  VIADD R35, R37.reuse, UR4 ;  /* 0x0000000425237c36 */ /* 0x040fe20008000000 */
[----:B------:R-:W-:Y:S01]  /*b510*/  PRMT R39, R24, 0x7772, RZ ;  /* 0x0000777218277816 */ /* 0x000fe200000000ff */
[----:B------:R-:W-:Y:S01]  /*b520*/  ULDC UR5, c[0x0][0x22c] ;  /* 0x00008b0000057ab9 */ /* 0x000fe20000000800 */
[----:B------:R-:W-:-:S03]  /*b530*/  IADD3 R32, P6, R37, R0, RZ ;  /* 0x0000000025207210 */ /* 0x000fc60007fde0ff */
[----:B------:R2:W-:Y:S01]  /*b540*/  @P2 STG.E.U8 desc[UR8][R30.64], R39 ;  /* 0x000000271e002986 */ /* 0x0005e2000c101108 */
[----:B------:R-:W-:Y:S01]  /*b550*/  ISETP.LT.AND P2, PT, R33, UR5, !P0 ;  /* 0x0000000521007c0c */ /* 0x000fe2000c741270 */
[----:B------:R-:W-:Y:S01]  /*b560*/  ULDC UR5, c[0x0][0x22c] ;  /* 0x00008b0000057ab9 */ /* 0x000fe20000000800 */
[----:B------:R-:W-:Y:S01]  /*b570*/  LEA.HI.X.SX32 R33, R37, R2, 0x1, P6 ;  /* 0x0000000225217211 */ /* 0x000fe200030f0eff */
[C---:B------:R-:W-:Y:S01]  /*b580*/  VIADD R37, R35.reuse, UR4 ;  /* 0x0000000423257c36 */ /* 0x040fe20008000000 */
[----:B---3--:R-:W-:Y:S01]  /*b590*/  PRMT R41, R24, 0x7773, RZ ;  /* 0x0000777318297816 */ /* 0x008fe200000000ff */
[----:B------:R-:W-:Y:S01]  /*b5a0*/  VIADD R24, R158, 0x16 ;  /* 0x000000169e187836 */ /* 0x000fe20000000000 */
[----:B------:R-:W-:-:S03]  /*b5b0*/  IADD3 R28, P6, R35, R0, RZ ;  /* 0x00000000231c7210 */ /* 0x000fc60007fde0ff */
[----:B------:R3:W-:Y:S01]  /*b5c0*/  @P4 STG.E.U8 desc[UR8][R32.64], R41 ;  /* 0x0000002920004986 */ /* 0x0007e2000c101108 */
[----:B------:R-:W-:Y:S01]  /*b5d0*/  LEA.HI.X.SX32 R29, R35, R2, 0x1, P6 ;  /* 0x00000002231d7211 */ /* 0x000fe200030f0eff */
[C---:B------:R-:W-:Y:S01]  /*b5e0*/  VIADD R35, R37.reuse, UR4 ;  /* 0x0000000425237c36 */ /* 0x040fe20008000000 */
[----:B--2---:R-:W-:Y:S02]  /*b5f0*/  IADD3 R30, P6, R37, R0, RZ ;  /* 0x00000000251e7210 */ /* 0x004fe40007fde0ff */
[----:B------:R-:W-:Y:S01]  /*b600*/  ISETP.LT.AND P4, PT, R24, UR5, !P0 ;  /* 0x0000000518007c0c */ /* 0x000fe2000c781270 */
[C---:B------:R-:W-:Y:S01]  /*b610*/  VIADD R24, R158.reuse, 0x17 ;  /* 0x000000179e187836 */ /* 0x040fe20000000000 */
[----:B------:R-:W-:Y:S01]  /*b620*/  PRMT R39, R25, 0x7772, RZ ;  /* 0x0000777219277816 */ /* 0x000fe200000000ff */
[----:B------:R-:W-:Y:S01]  /*b630*/  ULDC UR5, c[0x0][0x22c] ;  /* 0x00008b0000057ab9 */ /* 0x000fe20000000800 */
[----:B------:R-:W-:Y:S02]  /*b640*/  LEA.HI.X.SX32 R31, R37, R2, 0x1, P6 ;  /* 0x00000002251f7211 */ /* 0x000fe400030f0eff */
[----:B------:R-:W-:Y:S01]  /*b650*/  PRMT R37, R25, 0x7773, RZ ;  /* 0x0000777319257816 */ /* 0x000fe200000000ff */
[----:B------:R2:W-:Y:S01]  /*b660*/  @P5 STG.E.U8 desc[UR8][R28.64], R39 ;  /* 0x000000271c005986 */ /* 0x0005e2000c101108 */
[----:B------:R-:W-:Y:S01]  /*b670*/  VIADD R25, R158, 0x18 ;  /* 0x000000189e197836 */ /* 0x000fe20000000000 */
[----:B------:R-:W-:Y:S01]  /*b680*/  ISETP.LT.AND P5, PT, R24, UR5, !P0 ;  /* 0x0000000518007c0c */ /* 0x000fe2000c7a1270 */
[----:B------:R-:W-:Y:S01]  /*b690*/  ULDC UR5, c[0x0][0x22c] ;  /* 0x00008b0000057ab9 */ /* 0x000fe20000000800 */
[C---:B------:R-:W-:Y:S01]  /*b6a0*/  IADD3 R24, P6, R35.reuse, R0, RZ ;  /* 0x0000000023187210 */ /* 0x040fe20007fde0ff */
[----:B------:R4:W-:Y:S01]  /*b6b0*/  @P3 STG.E.U8 desc[UR8][R30.64], R37 ;  /* 0x000000251e003986 */ /* 0x0009e2000c101108 */
[----:B---3--:R-:W-:Y:S01]  /*b6c0*/  VIADD R33, R35, UR4 ;  /* 0x0000000423217c36 */ /* 0x008fe20008000000 */
[----:B------:R-:W-:Y:S01]  /*b6d0*/  ISETP.LT.AND P3, PT, R25, UR5, !P0 ;  /* 0x0000000519007c0c */ /* 0x000fe2000c761270 */
[----:B------:R-:W-:Y:S01]  /*b6e0*/  ULDC UR5, c[0x0][0x22c] ;  /* 0x00008b0000057ab9 */ /* 0x000fe20000000800 */
[----:B------:R-:W-:Y:S01]  /*b6f0*/  LEA.HI.X.SX32 R25, R35, R2, 0x1, P6 ;  /* 0x0000000223197211 */ /* 0x000fe200030f0eff */
[C---:B------:R-:W-:Y:S01]  /*b700*/  VIADD R35, R33.reuse, UR4 ;  /* 0x0000000421237c36 */ /* 0x040fe20008000000 */
[----:B--2---:R-:W-:Y:S01]  /*b710*/  PRMT R39, R26, 0x7772, RZ ;  /* 0x000077721a277816 */ /* 0x004fe200000000ff */
[----:B------:R-:W-:Y:S01]  /*b720*/  VIADD R29, R158, 0x19 ;  /* 0x000000199e1d7836 */ /* 0x000fe20000000000 */
[----:B------:R-:W-:-:S03]  /*b730*/  IADD3 R28, P6, R33, R0, RZ ;  /* 0x00000000211c7210 */ /* 0x000fc60007fde0ff */
[----:B------:R2:W-:Y:S01]  /*b740*/  @P1 STG.E.U8 desc[UR8][R24.64], R39 ;  /* 0x0000002718001986 */ /* 0x0005e2000c101108 */
[----:B------:R-:W-:Y:S01]  /*b750*/  ISETP.LT.AND P1, PT, R29, UR5, !P0 ;  /* 0x000000051d007c0c */ /* 0x000fe2000c721270 */
[----:B------:R-:W-:Y:S01]  /*b760*/  ULDC UR5, c[0x0][0x22c] ;  /* 0x00008b0000057ab9 */ /* 0x000fe20000000800 */
[----:B------:R-:W-:Y:S01]  /*b770*/  LEA.HI.X.SX32 R29, R33, R2, 0x1, P6 ;  /* 0x00000002211d7211 */ /* 0x000fe200030f0eff */
[C---:B------:R-:W-:Y:S01]  /*b780*/  VIADD R33, R35.reuse, UR4 ;  /* 0x0000000423217c36 */ /* 0x040fe20008000000 */
[C---:B----4-:R-:W-:Y:S02]  /*b790*/  IADD3 R30, P6, R35.reuse, R0, RZ ;  /* 0x00000000231e7210 */ /* 0x050fe40007fde0ff */
[----:B------:R-:W-:Y:S01]  /*b7a0*/  PRMT R37, R26, 0x7773, RZ ;  /* 0x000077731a257816 */ /* 0x000fe200000000ff */
[C---:B------:R-:W-:Y:S01]  /*b7b0*/  VIADD R26, R158.reuse, 0x1a ;  /* 0x0000001a9e1a7836 */ /* 0x040fe20000000000 */
[----:B------:R-:W-:Y:S01]  /*b7c0*/  LEA.HI.X.SX32 R31, R35, R2, 0x1, P6 ;  /* 0x00000002231f7211 */ /* 0x000fe200030f0eff */
[----:B------:R-:W-:Y:S01]  /*b7d0*/  VIADD R35, R33, UR4 ;  /* 0x0000000421237c36 */ /* 0x000fe20008000000 */
[----:B--2---:R-:W-:Y:S01]  /*b7e0*/  PRMT R39, R27, 0x7772, RZ ;  /* 0x000077721b277816 */ /* 0x004fe200000000ff */
[----:B------:R-:W-:Y:S01]  /*b7f0*/  VIADD R25, R158, 0x1b ;  /* 0x0000001b9e197836 */ /* 0x000fe20000000000 */
[----:B------:R2:W-:Y:S01]  /*b800*/  @P2 STG.E.U8 desc[UR8][R28.64], R37 ;  /* 0x000000251c002986 */ /* 0x0005e2000c101108 */
[----:B------:R-:W-:Y:S01]  /*b810*/  ISETP.LT.AND P2, PT, R26, UR5, !P0 ;  /* 0x000000051a007c0c */ /* 0x000fe2000c741270 */
[----:B------:R-:W-:Y:S01]  /*b820*/  ULDC UR5, c[0x0][0x22c] ;  /* 0x00008b0000057ab9 */ /* 0x000fe20000000800 */
[----:B------:R-:W-:Y:S01]  /*b830*/  IADD3 R24, P6, R33, R0, RZ ;  /* 0x0000000021187210 */ /* 0x000fe20007fde0ff */
[----:B------:R3:W-:Y:S01]  /*b840*/  @P4 STG.E.U8 desc[UR8][R30.64], R39 ;  /* 0x000000271e004986 */ /* 0x0007e2000c101108 */
[----:B------:R-:W-:Y:S01]  /*b850*/  ISETP.LT.AND P4, PT, R25, UR5, !P0 ;  /* 0x0000000519007c0c */ /* 0x000fe2000c781270 */
[----:B------:R-:W-:Y:S01]  /*b860*/  ULDC UR5, c[0x0][0x22c] ;  /* 0x00008b0000057ab9 */ /* 0x000fe20000000800 */
[----:B------:R-:W-:Y:S01]  /*b870*/  LEA.HI.X.SX32 R25, R33, R2, 0x1, P6 ;  /* 0x0000000221197211 */ /* 0x000fe200030f0eff */
[C---:B------:R-:W-:Y:S01]  /*b880*/  VIADD R33, R35.reuse, UR4 ;  /* 0x0000000423217c36 */ /* 0x040fe20008000000 */
[----:B------:R-:W-:-:S02]  /*b890*/  IADD3 R26, P6, R35, R0, RZ ;  /* 0x00000000231a7210 */ /* 0x000fc40007fde0ff */
[----:B--2---:R-:W-:Y:S01]  /*b8a0*/  PRMT R37, R27, 0x7773, RZ ;  /* 0x000077731b257816 */ /* 0x004fe200000000ff */
[C---:B------:R-:W-:Y:S02]  /*b8b0*/  VIADD R27, R158.reuse, 0x1c ;  /* 0x0000001c9e1b7836 */ /* 0x040fe40000000000 */
[----:B------:R-:W-:Y:S02]  /*b8c0*/  VIADD R29, R158, 0x1d ;  /* 0x0000001d9e1d7836 */ /* 0x000fe40000000000 */
[----:B------:R2:W-:Y:S01]  /*b8d0*/  @P5 STG.E.U8 desc[UR8][R24.64], R37 ;  /* 0x0000002518005986 */ /* 0x0005e2000c101108 */
[----:B------:R-:W-:Y:S01]  /*b8e0*/  ISETP.LT.AND P5, PT, R27, UR5, !P0 ;  /* 0x000000051b007c0c */ /* 0x000fe2000c7a1270 */
[----:B---3--:R-:W-:Y:S01]  /*b8f0*/  VIADD R31, R33, UR4 ;  /* 0x00000004211f7c36 */ /* 0x008fe20008000000 */
[----:B------:R-:W-:Y:S01]  /*b900*/  LEA.HI.X.SX32 R27, R35, R2, 0x1, P6 ;  /* 0x00000002231b7211 */ /* 0x000fe200030f0eff */
[----:B------:R-:W-:Y:S01]  /*b910*/  ULDC UR5, c[0x0][0x22c] ;  /* 0x00008b0000057ab9 */ /* 0x000fe20000000800 */
[----:B------:R-:W-:-:S02]  /*b920*/  PRMT R35, R20, 0x7772, RZ ;  /* 0x0000777214237816 */ /* 0x000fc400000000ff */
[----:B------:R-:W-:-:S03]  /*b930*/  IADD3 R28, P6, R33, R0, RZ ;  /* 0x00000000211c7210 */ /* 0x000fc60007fde0ff */
[----:B------:R3:W-:Y:S01]  /*b940*/  @P3 STG.E.U8 desc[UR8][R26.64], R35 ;  /* 0x000000231a003986 */ /* 0x0007e2000c101108 */
        /* <DEDUP_REMOVED lines=8> */
[----:B------:R-:W-:Y:S01]  /*b9d0*/  LEA.HI.X.SX32 R25, R31, R2, 0x1, P6 ;  /* 0x000000021f197211 */ /* 0x000fe200030f0eff */
[C---:B------:R-:W-:Y:S01]  /*b9e0*/  VIADD R31, R33.reuse, UR4 ;  /* 0x00000004211f7c36 */ /* 0x040fe20008000000 */
[----:B---3--:R-:W-:Y:S02]  /*b9f0*/  IADD3 R26, P6, R33, R0, RZ ;  /* 0x00000000211a7210 */ /* 0x008fe40007fde0ff */
        /* <DEDUP_REMOVED lines=12> */
[----:B--2---:R-:W-:Y:S01]  /*bac0*/  VIADD R29, R31, UR4 ;  /* 0x000000041f1d7c36 */ /* 0x004fe20008000000 */
        /* <DEDUP_REMOVED lines=31> */
[----:B------:R-:W-:Y:S01]  /*bcc0*/  VIADD R25, R158, 0x25 ;  /* 0x000000259e197836 */ /* 0x000fe20000000000 */
[----:B---3--:R-:W-:Y:S01]  /*bcd0*/  PRMT R35, R12, 0x7770, RZ ;  /* 0x000077700c237816 */ /* 0x008fe200000000ff */
[----:B------:R2:W-:Y:S01]  /*bce0*/  @P2 STG.E.U8 desc[UR8][R20.64], R33 ;  /* 0x0000002114002986 */ /* 0x0005e2000c101108 */
[----:B------:R-:W-:Y:S01]  /*bcf0*/  ISETP.LT.AND P2, PT, R23, UR5, !P0 ;  /* 0x0000000517007c0c */ /* 0x000fe2000c741270 */
[----:B------:R-:W-:Y:S01]  /*bd00*/  ULDC UR5, c[0x0][0x22c] ;  /* 0x00008b0000057ab9 */ /* 0x000fe20000000800 */
[----:B------:R-:W-:Y:S01]  /*bd10*/  LEA.HI.X.SX32 R23, R31, R2, 0x1, P6 ;  /* 0x000000021f177211 */ /* 0x000fe200030f0eff */
[C---:B------:R-:W-:Y:S01]  /*bd20*/  VIADD R27, R29.reuse, UR4 ;  /* 0x000000041d1b7c36 */ /* 0x040fe20008000000 */
[----:B------:R-:W-:-:S02]  /*bd30*/  IADD3 R24, P6, R29, R0, RZ ;  /* 0x000000001d187210 */ /* 0x000fc40007fde0ff */
[----:B------:R-:W-:Y:S01]  /*bd40*/  PRMT R31, R12, 0x7771, RZ ;  /* 0x000077710c1f7816 */ /* 0x000fe200000000ff */
[----:B------:R3:W-:Y:S01]  /*bd50*/  @P4 STG.E.U8 desc[UR8][R22.64], R35 ;  /* 0x0000002316004986 */ /* 0x0007e2000c101108 */
[----:B------:R-:W-:Y:S01]  /*bd60*/  ISETP.LT.AND P4, PT, R25, UR5, !P0 ;  /* 0x0000000519007c0c */ /* 0x000fe2000c781270 */
[----:B------:R-:W-:Y:S01]  /*bd70*/  ULDC UR5, c[0x0][0x22c] ;  /* 0x00008b0000057ab9 */ /* 0x000fe20000000800 */
[----:B------:R-:W-:Y:S01]  /*bd80*/  LEA.HI.X.SX32 R25, R29, R2, 0x1, P6 ;  /* 0x000000021d197211 */ /* 0x000fe200030f0eff */
[C---:B--2---:R-:W-:Y:S01]  /*bd90*/  VIADD R21, R158.reuse, 0x26 ;  /* 0x000000269e157836 */ /* 0x044fe20000000000 */
[C---:B------:R-:W-:Y:S01]  /*bda0*/  IADD3 R20, P6, R27.reuse, R0, RZ ;  /* 0x000000001b147210 */ /* 0x040fe20007fde0ff */
[----:B------:R-:W-:Y:S01]  /*bdb0*/  VIADD R29, R27, UR4 ;  /* 0x000000041b1d7c36 */ /* 0x000fe20008000000 */
[----:B------:R-:W-:Y:S01]  /*bdc0*/  PRMT R33, R13, 0x7770, RZ ;  /* 0x000077700d217816 */ /* 0x000fe200000000ff */
[----:B------:R2:W-:Y:S01]  /*bdd0*/  @P5 STG.E.U8 desc[UR8][R24.64], R31 ;  /* 0x0000001f18005986 */ /* 0x0005e2000c101108 */
[----:B------:R-:W-:Y:S01]  /*bde0*/  ISETP.LT.AND P5, PT, R21, UR5, !P0 ;  /* 0x0000000515007c0c */ /* 0x000fe2000c7a1270 */
[----:B------:R-:W-:Y:S01]  /*bdf0*/  ULDC UR5, c[0x0][0x22c] ;  /* 0x00008b0000057ab9 */ /* 0x000fe20000000800 */
[----:B------:R-:W-:Y:S01]  /*be00*/  LEA.HI.X.SX32 R21, R27, R2, 0x1, P6 ;  /* 0x000000021b157211 */ /* 0x000fe200030f0eff */
[----:B---3--:R-:W-:Y:S01]  /*be10*/  VIADD R23, R158, 0x27 ;  /* 0x000000279e177836 */ /* 0x008fe20000000000 */
[C---:B------:R-:W-:Y:S01]  /*be20*/  IADD3 R22, P6, R29.reuse, R0, RZ ;  /* 0x000000001d167210 */ /* 0x040fe20007fde0ff */
[----:B------:R-:W-:-:S02]  /*be30*/  VIADD R27, R29, UR4 ;  /* 0x000000041d1b7c36 */ /* 0x000fc40008000000 */
        /* <DEDUP_REMOVED lines=122> */
[----:B------:R-:W-:Y:S01]  /*c5e0*/  VIADD R27, R29, UR4 ;  /* 0x000000041d1b7c36 */ /* 0x000fe20008000000 */
[----:B------:R-:W-:Y:S01]  /*c5f0*/  ISETP.LT.AND P3, PT, R12, UR5, !P0 ;  /* 0x000000050c007c0c */ /* 0x000fe2000c761270 */
[----:B------:R-:W-:Y:S01]  /*c600*/  VIADD R12, R158, 0x37 ;  /* 0x000000379e0c7836 */ /* 0x000fe20000000000 */
[----:B---3--:R-:W-:Y:S01]  /*c610*/  PRMT R33, R13, 0x7772, RZ ;  /* 0x000077720d217816 */ /* 0x008fe200000000ff */
[----:B------:R-:W-:Y:S01]  /*c620*/  ULDC UR5, c[0x0][0x22c] ;  /* 0x00008b0000057ab9 */ /* 0x000fe20000000800 */
[----:B------:R-:W-:-:S03]  /*c630*/  IADD3 R24, P6, R29, R0, RZ ;  /* 0x000000001d187210 */ /* 0x000fc60007fde0ff */
[----:B------:R3:W-:Y:S01]  /*c640*/  @P1 STG.E.U8 desc[UR8][R22.64], R33 ;  /* 0x0000002116001986 */ /* 0x0007e2000c101108 */
[----:B------:R-:W-:Y:S01]  /*c650*/  LEA.HI.X.SX32 R25, R29, R2, 0x1, P6 ;  /* 0x000000021d197211 */ /* 0x000fe200030f0eff */
[----:B------:R-:W-:Y:S01]  /*c660*/  VIADD R29, R27, UR4 ;  /* 0x000000041b1d7c36 */ /* 0x000fe20008000000 */
[----:B--2---:R-:W-:Y:S01]  /*c670*/  PRMT R31, R13, 0x7773, RZ ;  /* 0x000077730d1f7816 */ /* 0x004fe200000000ff */
[----:B------:R-:W-:Y:S01]  /*c680*/  VIADD R13, R158, 0x38 ;  /* 0x000000389e0d7836 */ /* 0x000fe20000000000 */
[----:B------:R-:W-:Y:S01]  /*c690*/  ISETP.LT.AND P1, PT, R12, UR5, !P0 ;  /* 0x000000050c007c0c */ /* 0x000fe2000c721270 */
[----:B------:R-:W-:Y:S01]  /*c6a0*/  ULDC UR5, c[0x0][0x22c] ;  /* 0x00008b0000057ab9 */ /* 0x000fe20000000800 */
[----:B------:R-:W-:Y:S01]  /*c6b0*/  IADD3 R12, P6, R27, R0, RZ ;  /* 0x000000001b0c7210 */ /* 0x000fe20007fde0ff */
[----:B------:R2:W-:Y:S01]  /*c6c0*/  @P2 STG.E.U8 desc[UR8][R24.64], R31 ;  /* 0x0000001f18002986 */ /* 0x0005e2000c101108 */
[----:B------:R-:W-:Y:S01]  /*c6d0*/  ISETP.LT.AND P2, PT, R13, UR5, !P0 ;  /* 0x000000050d007c0c */ /* 0x000fe2000c741270 */
[----:B------:R-:W-:Y:S01]  /*c6e0*/  VIADD R21, R158, 0x39 ;  /* 0x000000399e157836 */ /* 0x000fe20000000000 */
[----:B------:R-:W-:Y:S01]  /*c6f0*/  LEA.HI.X.SX32 R13, R27, R2, 0x1, P6 ;  /* 0x000000021b0d7211 */ /* 0x000fe200030f0eff */
[C---:B---3--:R-:W-:Y:S01]  /*c700*/  VIADD R23, R29.reuse, UR4 ;  /* 0x000000041d177c36 */ /* 0x048fe20008000000 */
[----:B------:R-:W-:Y:S01]  /*c710*/  PRMT R27, R14, 0x7772, RZ ;  /* 0x000077720e1b7816 */ /* 0x000fe200000000ff */
[----:B------:R-:W-:Y:S01]  /*c720*/  ULDC UR5, c[0x0][0x22c] ;  /* 0x00008b0000057ab9 */ /* 0x000fe20000000800 */
[----:B------:R-:W-:-:S03]  /*c730*/  IADD3 R20, P6, R29, R0, RZ ;  /* 0x000000001d147210 */ /* 0x000fc60007fde0ff */
[----:B------:R3:W-:Y:S01]  /*c740*/  @P4 STG.E.U8 desc[UR8][R12.64], R27 ;  /* 0x0000001b0c004986 */ /* 0x0007e2000c101108 */
[----:B------:R-:W-:Y:S01]  /*c750*/  ISETP.LT.AND P4, PT, R21, UR5, !P0 ;  /* 0x0000000515007c0c */ /* 0x000fe2000c781270 */
[----:B--2---:R-:W-:Y:S01]  /*c760*/  VIADD R25, R23, UR4 ;  /* 0x0000000417197c36 */ /* 0x004fe20008000000 */
[----:B------:R-:W-:Y:S01]  /*c770*/  LEA.HI.X.SX32 R21, R29, R2, 0x1, P6 ;  /* 0x000000021d157211 */ /* 0x000fe200030f0eff */
[----:B------:R-:W-:Y:S01]  /*c780*/  ULDC UR5, c[0x0][0x22c] ;  /* 0x00008b0000057ab9 */ /* 0x000fe20000000800 */
[C---:B------:R-:W-:Y:S02]  /*c790*/  IADD3 R22, P6, R23.reuse, R0, RZ ;  /* 0x0000000017167210 */ /* 0x040fe40007fde0ff */
[----:B------:R-:W-:Y:S01]  /*c7a0*/  PRMT R29, R14, 0x7773, RZ ;  /* 0x000077730e1d7816 */ /* 0x000fe200000000ff */
[C---:B------:R-:W-:Y:S01]  /*c7b0*/  VIADD R14, R158.reuse, 0x3a ;  /* 0x0000003a9e0e7836 */ /* 0x040fe20000000000 */
[----:B------:R-:W-:Y:S02]  /*c7c0*/  LEA.HI.X.SX32 R23, R23, R2, 0x1, P6 ;  /* 0x0000000217177211 */ /* 0x000fe400030f0eff */
[----:B------:R-:W-:Y:S01]  /*c7d0*/  PRMT R31, R15, 0x7772, RZ ;  /* 0x000077720f1f7816 */ /* 0x000fe200000000ff */
[----:B---3--:R-:W-:Y:S01]  /*c7e0*/  VIADD R13, R158, 0x3b ;  /* 0x0000003b9e0d7836 */ /* 0x008fe20000000000 */
[----:B------:R2:W-:Y:S01]  /*c7f0*/  @P5 STG.E.U8 desc[UR8][R20.64], R29 ;  /* 0x0000001d14005986 */ /* 0x0005e2000c101108 */
[----:B------:R-:W-:Y:S01]  /*c800*/  ISETP.LT.AND P5, PT, R14, UR5, !P0 ;  /* 0x000000050e007c0c */ /* 0x000fe2000c7a1270 */
[----:B------:R-:W-:Y:S01]  /*c810*/  ULDC UR5, c[0x0][0x22c] ;  /* 0x00008b0000057ab9 */ /* 0x000fe20000000800 */
[C---:B------:R-:W-:Y:S01]  /*c820*/  IADD3 R12, P6, R25.reuse, R0, RZ ;  /* 0x00000000190c7210 */ /* 0x040fe20007fde0ff */
[----:B------:R3:W-:Y:S01]  /*c830*/  @P3 STG.E.U8 desc[UR8][R22.64], R31 ;  /* 0x0000001f16003986 */ /* 0x0007e2000c101108 */
[----:B------:R-:W-:Y:S01]  /*c840*/  VIADD R27, R25, UR4 ;  /* 0x00000004191b7c36 */ /* 0x000fe20008000000 */
        /* <DEDUP_REMOVED lines=72> */
[----:B0-----:R-:W-:Y:S01]  /*ccd0*/  PRMT R27, R16, 0x7770, RZ ;  /* 0x00007770101b7816 */ /* 0x001fe200000000ff */
[----:B------:R0:W-:Y:S01]  /*cce0*/  @P5 STG.E.U8 desc[UR8][R8.64], R25 ;  /* 0x0000001908005986 */ /* 0x0001e2000c101108 */
[----:B------:R-:W-:Y:S01]  /*ccf0*/  ISETP.LT.AND P5, PT, R11, UR5, !P0 ;  /* 0x000000050b007c0c */ /* 0x000fe2000c7a1270 */
[----:B------:R-:W-:Y:S01]  /*cd00*/  ULDC UR5, c[0x0][0x22c] ;  /* 0x00008b0000057ab9 */ /* 0x000fe20000000800 */
[----:B------:R-:W-:Y:S01]  /*cd10*/  LEA.HI.X.SX32 R11, R23, R2, 0x1, P6 ;  /* 0x00000002170b7211 */ /* 0x000fe200030f0eff */
[C---:B------:R-:W-:Y:S01]  /*cd20*/  VIADD R15, R21.reuse, UR4 ;  /* 0x00000004150f7c36 */ /* 0x040fe20008000000 */
[----:B------:R-:W-:Y:S01]  /*cd30*/  IADD3 R12, P6, R21, R0, RZ ;  /* 0x00000000150c7210 */ /* 0x000fe20007fde0ff */
[----:B------:R-:W-:Y:S01]  /*cd40*/  VIADD R14, R158, 0x52 ;  /* 0x000000529e0e7836 */ /* 0x000fe20000000000 */
[----:B------:R-:W-:Y:S01]  /*cd50*/  PRMT R23, R16, 0x7771, RZ ;  /* 0x0000777110177816 */ /* 0x000fe200000000ff */
[----:B------:R2:W-:Y:S01]  /*cd60*/  @P3 STG.E.U8 desc[UR8][R10.64], R27 ;  /* 0x0000001b0a003986 */ /* 0x0005e2000c101108 */
[----:B------:R-:W-:Y:S01]  /*cd70*/  ISETP.LT.AND P3, PT, R13, UR5, !P0 ;  /* 0x000000050d007c0c */ /* 0x000fe2000c761270 */
[----:B------:R-:W-:Y:S01]  /*cd80*/  ULDC UR5, c[0x0][0x22c] ;  /* 0x00008b0000057ab9 */ /* 0x000fe20000000800 */
[----:B------:R-:W-:Y:S01]  /*cd90*/  LEA.HI.X.SX32 R13, R21, R2, 0x1, P6 ;  /* 0x00000002150d7211 */ /* 0x000fe200030f0eff */
[C---:B0-----:R-:W-:Y:S01]  /*cda0*/  VIADD R9, R158.reuse, 0x46 ;  /* 0x000000469e097836 */ /* 0x041fe20000000000 */
[C---:B------:R-:W-:Y:S01]  /*cdb0*/  IADD3 R8, P6, R15.reuse, R0, RZ ;  /* 0x000000000f087210 */ /* 0x040fe20007fde0ff */
[----:B------:R-:W-:Y:S01]  /*cdc0*/  VIADD R21, R15, UR4 ;  /* 0x000000040f157c36 */ /* 0x000fe20008000000 */
        /* <DEDUP_REMOVED lines=8> */
[----:B-1----:R-:W-:Y:S01]  /*ce50*/  PRMT R27, R7, 0x7770, RZ ;  /* 0x00007770071b7816 */ /* 0x002fe200000000ff */
[----:B------:R1:W-:Y:S01]  /*ce60*/  @P2 STG.E.U8 desc[UR8][R8.64], R25 ;  /* 0x0000001908002986 */ /* 0x0003e2000c101108 */
[----:B------:R-:W-:Y:S01]  /*ce70*/  ISETP.LT.AND P2, PT, R11, UR5, !P0 ;  /* 0x000000050b007c0c */ /* 0x000fe2000c741270 */
[----:B------:R-:W-:Y:S01]  /*ce80*/  ULDC UR5, c[0x0][0x22c] ;  /* 0x00008b0000057ab9 */ /* 0x000fe20000000800 */
[----:B------:R-:W-:Y:S01]  /*ce90*/  LEA.HI.X.SX32 R11, R21, R2, 0x1, P6 ;  /* 0x00000002150b7211 */ /* 0x000fe200030f0eff */
[----:B0-----:R-:W-:Y:S01]  /*cea0*/  VIADD R13, R158, 0x48 ;  /* 0x000000489e0d7836 */ /* 0x001fe20000000000 */
[----:B------:R-:W-:Y:S01]  /*ceb0*/  PRMT R23, R17, 0x7771, RZ ;  /* 0x0000777111177816 */ /* 0x000fe200000000ff */
[C---:B------:R-:W-:Y:S01]  /*cec0*/  VIADD R21, R15.reuse, UR4 ;  /* 0x000000040f157c36 */ /* 0x040fe20008000000 */
[----:B------:R-:W-:-:S03]  /*ced0*/  IADD3 R12, P6, R15, R0, RZ ;  /* 0x000000000f0c7210 */ /* 0x000fc60007fde0ff */
[----:B------:R0:W-:Y:S01]  /*cee0*/  @P4 STG.E.U8 desc[UR8][R10.64], R23 ;  /* 0x000000170a004986 */ /* 0x0001e2000c101108 */
[----:B------:R-:W-:Y:S01]  /*cef0*/  ISETP.LT.AND P4, PT, R13, UR5, !P0 ;  /* 0x000000050d007c0c */ /* 0x000fe2000c781270 */
[----:B-1----:R-:W-:Y:S01]  /*cf00*/  VIADD R9, R158, 0x49 ;  /* 0x000000499e097836 */ /* 0x002fe20000000000 */
[----:B------:R-:W-:Y:S01]  /*cf10*/  LEA.HI.X.SX32 R13, R15, R2, 0x1, P6 ;  /* 0x000000020f0d7211 */ /* 0x000fe200030f0eff */
[----:B------:R-:W-:Y:S01]  /*cf20*/  ULDC UR5, c[0x0][0x22c] ;  /* 0x00008b0000057ab9 */ /* 0x000fe20000000800 */
[----:B------:R-:W-:Y:S01]  /*cf30*/  PRMT R25, R18, 0x7770, RZ ;  /* 0x0000777012197816 */ /* 0x000fe200000000ff */
[C---:B------:R-:W-:Y:S01]  /*cf40*/  VIADD R15, R21.reuse, UR4 ;  /* 0x00000004150f7c36 */ /* 0x040fe20008000000 */
[----:B------:R-:W-:-:S03]  /*cf50*/  IADD3 R8, P6, R21, R0, RZ ;  /* 0x0000000015087210 */ /* 0x000fc60007fde0ff */
[----:B------:R1:W-:Y:S01]  /*cf60*/  @P5 STG.E.U8 desc[UR8][R12.64], R25 ;  /* 0x000000190c005986 */ /* 0x0003e2000c101108 */
[----:B------:R-:W-:Y:S01]  /*cf70*/  ISETP.LT.AND P5, PT, R9, UR5, !P0 ;  /* 0x0000000509007c0c */ /* 0x000fe2000c7a1270 */
[----:B0-----:R-:W-:Y:S01]  /*cf80*/  VIADD R11, R158, 0x4a ;  /* 0x0000004a9e0b7836 */ /* 0x001fe20000000000 */
[----:B------:R-:W-:Y:S01]  /*cf90*/  LEA.HI.X.SX32 R9, R21, R2, 0x1, P6 ;  /* 0x0000000215097211 */ /* 0x000fe200030f0eff */
[----:B------:R-:W-:Y:S01]  /*cfa0*/  ULDC UR5, c[0x0][0x22c] ;  /* 0x00008b0000057ab9 */ /* 0x000fe20000000800 */
        /* <DEDUP_REMOVED lines=56> */
[----:B------:R-:W-:Y:S02]  /*d330*/  PRMT R25, R6, 0x7770, RZ ;  /* 0x0000777006197816 */ /* 0x000fe400000000ff */
[----:B------:R-:W-:-:S03]  /*d340*/  IADD3 R12, P6, R21, R0, RZ ;  /* 0x00000000150c7210 */ /* 0x000fc60007fde0ff */
[----:B------:R1:W-:Y:S01]  /*d350*/  @P2 STG.E.U8 desc[UR8][R10.64], R25 ;  /* 0x000000190a002986 */ /* 0x0003e2000c101108 */
[----:B------:R-:W-:Y:S01]  /*d360*/  ISETP.LT.AND P2, PT, R13, UR5, !P0 ;  /* 0x000000050d007c0c */ /* 0x000fe2000c741270 */
[----:B------:R-:W-:Y:S01]  /*d370*/  ULDC UR5, c[0x0][0x22c] ;  /* 0x00008b0000057ab9 */ /* 0x000fe20000000800 */
[C---:B------:R-:W-:Y:S01]  /*d380*/  LEA.HI.X.SX32 R13, R21.reuse, R2, 0x1, P6 ;  /* 0x00000002150d7211 */ /* 0x040fe200030f0eff */
[----:B------:R-:W-:Y:S01]  /*d390*/  VIADD R21, R21, UR4 ;  /* 0x0000000415157c36 */ /* 0x000fe20008000000 */
[----:B0-----:R-:W-:Y:S02]  /*d3a0*/  PRMT R23, R6, 0x7771, RZ ;  /* 0x0000777106177816 */ /* 0x001fe400000000ff */
[----:B------:R-:W-:Y:S01]  /*d3b0*/  ISETP.LT.AND P6, PT, R14, UR5, !P0 ;  /* 0x000000050e007c0c */ /* 0x000fe2000c7c1270 */
[C---:B------:R-:W-:Y:S01]  /*d3c0*/  VIADD R15, R21.reuse, UR4 ;  /* 0x00000004150f7c36 */ /* 0x040fe20008000000 */
[----:B------:R-:W-:Y:S01]  /*d3d0*/  ULDC UR5, c[0x0][0x22c] ;  /* 0x00008b0000057ab9 */ /* 0x000fe20000000800 */
[----:B------:R0:W-:Y:S01]  /*d3e0*/  @P4 STG.E.U8 desc[UR8][R12.64], R23 ;  /* 0x000000170c004986 */ /* 0x0001e2000c101108 */
[----:B------:R-:W-:Y:S01]  /*d3f0*/  IADD3 R8, P4, R21, R0, RZ ;  /* 0x0000000015087210 */ /* 0x000fe20007f9e0ff */
[----:B------:R-:W-:Y:S01]  /*d400*/  VIADD R14, R158, 0x53 ;  /* 0x000000539e0e7836 */ /* 0x000fe20000000000 */
[----:B-1----:R-:W-:-:S02]  /*d410*/  PRMT R25, R7, 0x7771, RZ ;  /* 0x0000777107197816 */ /* 0x002fc400000000ff */
[----:B------:R-:W-:Y:S01]  /*d420*/  LEA.HI.X.SX32 R9, R21, R2, 0x1, P4 ;  /* 0x0000000215097211 */ /* 0x000fe200020f0eff */
[C---:B------:R-:W-:Y:S01]  /*d430*/  VIADD R21, R15.reuse, UR4 ;  /* 0x000000040f157c36 */ /* 0x040fe20008000000 */
[----:B------:R-:W-:-:S03]  /*d440*/  IADD3 R10, P4, R15, R0, RZ ;  /* 0x000000000f0a7210 */ /* 0x000fc60007f9e0ff */
[----:B------:R1:W-:Y:S01]  /*d450*/  @P5 STG.E.U8 desc[UR8][R8.64], R27 ;  /* 0x0000001b08005986 */ /* 0x0003e2000c101108 */
[----:B------:R-:W-:Y:S02]  /*d460*/  LEA.HI.X.SX32 R11, R15, R2, 0x1, P4 ;  /* 0x000000020f0b7211 */ /* 0x000fe400020f0eff */
[----:B------:R-:W-:Y:S01]  /*d470*/  ISETP.LT.AND P5, PT, R14, UR5, !P0 ;  /* 0x000000050e007c0c */ /* 0x000fe2000c7a1270 */
[----:B------:R-:W-:Y:S01]  /*d480*/  VIADD R14, R158, 0x54 ;  /* 0x000000549e0e7836 */ /* 0x000fe20000000000 */
[C---:B0-----:R-:W-:Y:S01]  /*d490*/  IADD3 R12, P4, R21.reuse, R0, RZ ;  /* 0x00000000150c7210 */ /* 0x041fe20007f9e0ff */
[----:B------:R-:W-:Y:S01]  /*d4a0*/  ULDC UR5, c[0x0][0x22c] ;  /* 0x00008b0000057ab9 */ /* 0x000fe20000000800 */
[----:B------:R-:W-:Y:S01]  /*d4b0*/  PRMT R23, R16, 0x7772, RZ ;  /* 0x0000777210177816 */ /* 0x000fe200000000ff */
[----:B------:R0:W-:Y:S01]  /*d4c0*/  @P3 STG.E.U8 desc[UR8][R10.64], R25 ;  /* 0x000000190a003986 */ /* 0x0001e2000c101108 */
[C---:B------:R-:W-:Y:S01]  /*d4d0*/  LEA.HI.X.SX32 R13, R21.reuse, R2, 0x1, P4 ;  /* 0x00000002150d7211 */ /* 0x040fe200020f0eff */
[----:B------:R-:W-:Y:S01]  /*d4e0*/  VIADD R21, R21, UR4 ;  /* 0x0000000415157c36 */ /* 0x000fe20008000000 */
[----:B------:R-:W-:Y:S01]  /*d4f0*/  ISETP.LT.AND P3, PT, R14, UR5, !P0 ;  /* 0x000000050e007c0c */ /* 0x000fe2000c761270 */
[----:B------:R-:W-:Y:S01]  /*d500*/  VIADD R14, R158, 0x55 ;  /* 0x000000559e0e7836 */ /* 0x000fe20000000000 */
[----:B------:R-:W-:Y:S01]  /*d510*/  ULDC UR4, c[0x0][0x22c] ;  /* 0x00008b0000047ab9 */ /* 0x000fe20000000800 */
[----:B------:R2:W-:Y:S01]  /*d520*/  @P1 STG.E.U8 desc[UR8][R12.64], R23 ;  /* 0x000000170c001986 */ /* 0x0005e2000c101108 */
[C---:B-1----:R-:W-:Y:S01]  /*d530*/  IADD3 R8, P1, R21.reuse, R0, RZ ;  /* 0x0000000015087210 */ /* 0x042fe20007f3e0ff */
[----:B------:R-:W-:Y:S01]  /*d540*/  ULDC UR5, c[0x0][0x22c] ;  /* 0x00008b0000057ab9 */ /* 0x000fe20000000800 */
[----:B------:R-:W-:Y:S01]  /*d550*/  ISETP.LT.AND P4, PT, R14, UR4, !P0 ;  /* 0x000000040e007c0c */ /* 0x000fe2000c781270 */
[----:B------:R-:W-:Y:S01]  /*d560*/  ULDC UR4, c[0x0][0x248] ;  /* 0x0000920000047ab9 */ /* 0x000fe20000000800 */
[C---:B------:R-:W-:Y:S01]  /*d570*/  LEA.HI.X.SX32 R9, R21.reuse, R2, 0x1, P1 ;  /* 0x0000000215097211 */ /* 0x040fe200008f0eff */
[----:B0-----:R-:W-:Y:S01]  /*d580*/  VIADD R10, R158, 0x56 ;  /* 0x000000569e0a7836 */ /* 0x001fe20000000000 */
[----:B------:R-:W-:Y:S01]  /*d590*/  PRMT R15, R16, 0x7773, RZ ;  /* 0x00007773100f7816 */ /* 0x000fe200000000ff */
[----:B------:R-:W-:Y:S01]  /*d5a0*/  VIADD R21, R21, UR4 ;  /* 0x0000000415157c36 */ /* 0x000fe20008000000 */
[----:B------:R-:W-:Y:S01]  /*d5b0*/  ULDC UR4, c[0x0][0x248] ;  /* 0x0000920000047ab9 */ /* 0x000fe20000000800 */
[----:B------:R-:W-:Y:S01]  /*d5c0*/  VIADD R14, R158, 0x57 ;  /* 0x000000579e0e7836 */ /* 0x000fe20000000000 */
[----:B------:R-:W-:Y:S01]  /*d5d0*/  ISETP.LT.AND P1, PT, R10, UR5, !P0 ;  /* 0x000000050a007c0c */ /* 0x000fe2000c721270 */
[----:B------:R0:W-:Y:S01]  /*d5e0*/  @P2 STG.E.U8 desc[UR8][R8.64], R15 ;  /* 0x0000000f08002986 */ /* 0x0001e2000c101108 */
[C---:B------:R-:W-:Y:S01]  /*d5f0*/  IADD3 R10, P2, R21.reuse, R0, RZ ;  /* 0x00000000150a7210 */ /* 0x040fe20007f5e0ff */
[C---:B--2---:R-:W-:Y:S01]  /*d600*/  VIADD R13, R21.reuse, UR4 ;  /* 0x00000004150d7c36 */ /* 0x044fe20008000000 */
[----:B------:R-:W-:Y:S01]  /*d610*/  ULDC UR4, c[0x0][0x248] ;  /* 0x0000920000047ab9 */ /* 0x000fe20000000800 */
[----:B------:R-:W-:Y:S01]  /*d620*/  ULDC UR5, c[0x0][0x22c] ;  /* 0x00008b0000057ab9 */ /* 0x000fe20000000800 */
[----:B------:R-:W-:-:S02]  /*d630*/  LEA.HI.X.SX32 R11, R21, R2, 0x1, P2 ;  /* 0x00000002150b7211 */ /* 0x000fc400010f0eff */
[----:B------:R-:W-:Y:S02]  /*d640*/  PRMT R21, R17, 0x7772, RZ ;  /* 0x0000777211157816 */ /* 0x000fe400000000ff */
[----:B------:R-:W-:Y:S02]  /*d650*/  IADD3 R12, P2, R13, R0, RZ ;  /* 0x000000000d0c7210 */ /* 0x000fe40007f5e0ff */
[----:B------:R-:W-:Y:S01]  /*d660*/  PRMT R17, R17, 0x7773, RZ ;  /* 0x0000777311117816 */ /* 0x000fe200000000ff */
[C---:B0-----:R-:W-:Y:S01]  /*d670*/  VIADD R15, R13.reuse, UR4 ;  /* 0x000000040d0f7c36 */ /* 0x041fe20008000000 */
[----:B------:R0:W-:Y:S01]  /*d680*/  @P6 STG.E.U8 desc[UR8][R10.64], R21 ;  /* 0x000000150a006986 */ /* 0x0001e2000c101108 */
[----:B------:R-:W-:Y:S01]  /*d690*/  LEA.HI.X.SX32 R13, R13, R2, 0x1, P2 ;  /* 0x000000020d0d7211 */ /* 0x000fe200010f0eff */
[----:B------:R-:W-:Y:S01]  /*d6a0*/  ULDC UR4, c[0x0][0x248] ;  /* 0x0000920000047ab9 */ /* 0x000fe20000000800 */
[----:B------:R-:W-:Y:S01]  /*d6b0*/  ISETP.LT.AND P2, PT, R14, UR5, !P0 ;  /* 0x000000050e007c0c */ /* 0x000fe2000c741270 */
[----:B------:R-:W-:Y:S01]  /*d6c0*/  VIADD R14, R158, 0x58 ;  /* 0x000000589e0e7836 */ /* 0x000fe20000000000 */
[C---:B------:R-:W-:Y:S01]  /*d6d0*/  IADD3 R8, P6, R15.reuse, R0, RZ ;  /* 0x000000000f087210 */ /* 0x040fe20007fde0ff */
[----:B------:R1:W-:Y:S01]  /*d6e0*/  @P5 STG.E.U8 desc[UR8][R12.64], R17 ;  /* 0x000000110c005986 */ /* 0x0003e2000c101108 */
[----:B------:R-:W-:Y:S01]  /*d6f0*/  PRMT R23, R18, 0x7772, RZ ;  /* 0x0000777212177816 */ /* 0x000fe200000000ff */
[----:B------:R-:W-:Y:S01]  /*d700*/  ULDC UR5, c[0x0][0x22c] ;  /* 0x00008b0000057ab9 */ /* 0x000fe20000000800 */
[C---:B------:R-:W-:Y:S01]  /*d710*/  LEA.HI.X.SX32 R9, R15.reuse, R2, 0x1, P6 ;  /* 0x000000020f097211 */ /* 0x040fe200030f0eff */
[----:B------:R-:W-:Y:S01]  /*d720*/  VIADD R15, R15, UR4 ;  /* 0x000000040f0f7c36 */ /* 0x000fe20008000000 */
[----:B------:R-:W-:Y:S01]  /*d730*/  ISETP.LT.AND P6, PT, R14, UR5, !P0 ;  /* 0x000000050e007c0c */ /* 0x000fe2000c7c1270 */
[C---:B0-----:R-:W-:Y:S01]  /*d740*/  VIADD R11, R158.reuse, 0x59 ;  /* 0x000000599e0b7836 */ /* 0x041fe20000000000 */
[----:B------:R-:W-:Y:S01]  /*d750*/  ULDC UR5, c[0x0][0x22c] ;  /* 0x00008b0000057ab9 */ /* 0x000fe20000000800 */
[----:B------:R0:W-:Y:S01]  /*d760*/  @P3 STG.E.U8 desc[UR8][R8.64], R23 ;  /* 0x0000001708003986 */ /* 0x0001e2000c101108 */
[----:B------:R-:W-:Y:S01]  /*d770*/  IADD3 R10, P3, R15, R0, RZ ;  /* 0x000000000f0a7210 */ /* 0x000fe20007f7e0ff */
[----:B------:R-:W-:Y:S01]  /*d780*/  ULDC UR4, c[0x0][0x248] ;  /* 0x0000920000047ab9 */ /* 0x000fe20000000800 */
[----:B------:R-:W-:Y:S01]  /*d790*/  ISETP.LT.AND P5, PT, R11, UR5, !P0 ;  /* 0x000000050b007c0c */ /* 0x000fe2000c7a1270 */
[C---:B-1----:R-:W-:Y:S01]  /*d7a0*/  VIADD R17, R15.reuse, UR4 ;  /* 0x000000040f117c36 */ /* 0x042fe20008000000 */
[----:B------:R-:W-:Y:S01]  /*d7b0*/  LEA.HI.X.SX32 R11, R15, R2, 0x1, P3 ;  /* 0x000000020f0b7211 */ /* 0x000fe200018f0eff */
[----:B------:R-:W-:Y:S01]  /*d7c0*/  VIADD R12, R158, 0x5a ;  /* 0x0000005a9e0c7836 */ /* 0x000fe20000000000 */
[----:B------:R-:W-:Y:S01]  /*d7d0*/  PRMT R21, R18, 0x7773, RZ ;  /* 0x0000777312157816 */ /* 0x000fe200000000ff */
[----:B------:R-:W-:Y:S01]  /*d7e0*/  ULDC UR4, c[0x0][0x22c] ;  /* 0x00008b0000047ab9 */ /* 0x000fe20000000800 */
[C---:B------:R-:W-:Y:S01]  /*d7f0*/  PRMT R15, R19.reuse, 0x7772, RZ ;  /* 0x00007772130f7816 */ /* 0x040fe200000000ff */
[----:B------:R-:W-:Y:S01]  /*d800*/  VIADD R13, R158, 0x5b ;  /* 0x0000005b9e0d7836 */ /* 0x000fe20000000000 */
[----:B------:R-:W-:Y:S01]  /*d810*/  PRMT R19, R19, 0x7773, RZ ;  /* 0x0000777313137816 */ /* 0x000fe200000000ff */
[----:B------:R1:W-:Y:S01]  /*d820*/  @P4 STG.E.U8 desc[UR8][R10.64], R21 ;  /* 0x000000150a004986 */ /* 0x0003e2000c101108 */
[C---:B0-----:R-:W-:Y:S01]  /*d830*/  IADD3 R8, P3, R17.reuse, R0, RZ ;  /* 0x0000000011087210 */ /* 0x041fe20007f7e0ff */
[----:B------:R-:W-:Y:S01]  /*d840*/  ULDC UR5, c[0x0][0x22c] ;  /* 0x00008b0000057ab9 */ /* 0x000fe20000000800 */
[----:B------:R-:W-:Y:S01]  /*d850*/  ISETP.LT.AND P4, PT, R12, UR4, !P0 ;  /* 0x000000040c007c0c */ /* 0x000fe2000c781270 */
[----:B------:R-:W-:Y:S01]  /*d860*/  ULDC UR4, c[0x0][0x248] ;  /* 0x0000920000047ab9 */ /* 0x000fe20000000800 */
[C---:B------:R-:W-:Y:S01]  /*d870*/  LEA.HI.X.SX32 R9, R17.reuse, R2, 0x1, P3 ;  /* 0x0000000211097211 */ /* 0x040fe200018f0eff */
[----:B------:R-:W-:Y:S01]  /*d880*/  VIADD R17, R17, UR4 ;  /* 0x0000000411117c36 */ /* 0x000fe20008000000 */
[----:B------:R-:W-:Y:S01]  /*d890*/  ULDC UR4, c[0x0][0x22c] ;  /* 0x00008b0000047ab9 */ /* 0x000fe20000000800 */
[----:B------:R-:W-:Y:S01]  /*d8a0*/  VIADD R14, R158, 0x5d ;  /* 0x0000005d9e0e7836 */ /* 0x000fe20000000000 */
[----:B------:R-:W-:Y:S01]  /*d8b0*/  PRMT R23, R6, 0x7773, RZ ;  /* 0x0000777306177816 */ /* 0x000fe200000000ff */
[----:B------:R0:W-:Y:S01]  /*d8c0*/  @P1 STG.E.U8 desc[UR8][R8.64], R15 ;  /* 0x0000000f08001986 */ /* 0x0001e2000c101108 */
[----:B------:R-:W-:Y:S01]  /*d8d0*/  IADD3 R12, P3, R17, R0, RZ ;  /* 0x00000000110c7210 */ /* 0x000fe20007f7e0ff */
[----:B-1----:R-:W-:Y:S01]  /*d8e0*/  VIADD R10, R158, 0x5c ;  /* 0x0000005c9e0a7836 */ /* 0x002fe20000000000 */
[----:B------:R-:W-:Y:S01]  /*d8f0*/  ISETP.LT.AND P1, PT, R13, UR4, !P0 ;  /* 0x000000040d007c0c */ /* 0x000fe2000c721270 */
[----:B------:R-:W-:Y:S01]  /*d900*/  ULDC UR4, c[0x0][0x248] ;  /* 0x0000920000047ab9 */ /* 0x000fe20000000800 */
[C---:B------:R-:W-:Y:S01]  /*d910*/  LEA.HI.X.SX32 R13, R17.reuse, R2, 0x1, P3 ;  /* 0x00000002110d7211 */ /* 0x040fe200018f0eff */
[----:B------:R-:W-:Y:S01]  /*d920*/  VIADD R17, R17, UR4 ;  /* 0x0000000411117c36 */ /* 0x000fe20008000000 */
[----:B------:R-:W-:Y:S01]  /*d930*/  ULDC UR4, c[0x0][0x248] ;  /* 0x0000920000047ab9 */ /* 0x000fe20000000800 */
[----:B------:R-:W-:Y:S01]  /*d940*/  PRMT R21, R4, 0x7772, RZ ;  /* 0x0000777204157816 */ /* 0x000fe200000000ff */
[----:B------:R-:W-:Y:S01]  /*d950*/  VIADD R18, R158, 0x69 ;  /* 0x000000699e127836 */ /* 0x000fe20000000000 */
[----:B------:R1:W-:Y:S01]  /*d960*/  @P2 STG.E.U8 desc[UR8][R12.64], R19 ;  /* 0x000000130c002986 */ /* 0x0003e2000c101108 */
[C---:B------:R-:W-:Y:S01]  /*d970*/  VIADD R11, R17.reuse, UR4 ;  /* 0x00000004110b7c36 */ /* 0x040fe20008000000 */
[----:B0-----:R-:W-:Y:S01]  /*d980*/  IADD3 R8, P2, R17, R0, RZ ;  /* 0x0000000011087210 */ /* 0x001fe20007f5e0ff */
[----:B------:R-:W-:Y:S01]  /*d990*/  ULDC UR4, c[0x0][0x248] ;  /* 0x0000920000047ab9 */ /* 0x000fe20000000800 */
[----:B------:R-:W-:Y:S01]  /*d9a0*/  ISETP.LT.AND P3, PT, R10, UR5, !P0 ;  /* 0x000000050a007c0c */ /* 0x000fe2000c761270 */
[----:B------:R-:W-:Y:S01]  /*d9b0*/  VIADD R15, R11, UR4 ;  /* 0x000000040b0f7c36 */ /* 0x000fe20008000000 */
[----:B------:R-:W-:Y:S01]  /*d9c0*/  LEA.HI.X.SX32 R9, R17, R2, 0x1, P2 ;  /* 0x0000000211097211 */ /* 0x000fe200010f0eff */
[----:B------:R-:W-:Y:S01]  /*d9d0*/  ULDC UR4, c[0x0][0x248] ;  /* 0x0000920000047ab9 */ /* 0x000fe20000000800 */
[-C--:B------:R-:W-:Y:S01]  /*d9e0*/  IADD3 R10, P2, R11, R0.reuse, RZ ;  /* 0x000000000b0a7210 */ /* 0x080fe20007f5e0ff */
[----:B------:R-:W-:Y:S01]  /*d9f0*/  ULDC UR5, c[0x0][0x22c] ;  /* 0x00008b0000057ab9 */ /* 0x000fe20000000800 */
[----:B------:R-:W-:Y:S01]  /*da00*/  PRMT R17, R4, 0x7773, RZ ;  /* 0x0000777304117816 */ /* 0x000fe200000000ff */
[----:B------:R0:W-:Y:S01]  /*da10*/  @P6 STG.E.U8 desc[UR8][R8.64], R21 ;  /* 0x0000001508006986 */ /* 0x0001e2000c101108 */
[----:B-1----:R-:W-:Y:S01]  /*da20*/  IADD3 R12, P6, R15, R0, RZ ;  /* 0x000000000f0c7210 */ /* 0x002fe20007fde0ff */
[----:B------:R-:W-:Y:S01]  /*da30*/  VIADD R4, R158, 0x5e ;  /* 0x0000005e9e047836 */ /* 0x000fe20000000000 */
[----:B------:R-:W-:-:S02]  /*da40*/  LEA.HI.X.SX32 R11, R11, R2, 0x1, P2 ;  /* 0x000000020b0b7211 */ /* 0x000fc400010f0eff */
[C---:B------:R-:W-:Y:S01]  /*da50*/  LEA.HI.X.SX32 R13, R15.reuse, R2, 0x1, P6 ;  /* 0x000000020f0d7211 */ /* 0x040fe200030f0eff */
[----:B------:R-:W-:Y:S01]  /*da60*/  VIADD R15, R15, UR4 ;  /* 0x000000040f0f7c36 */ /* 0x000fe20008000000 */
[----:B------:R-:W-:Y:S01]  /*da70*/  ISETP.LT.AND P2, PT, R14, UR5, !P0 ;  /* 0x000000050e007c0c */ /* 0x000fe2000c741270 */
[----:B------:R1:W-:Y:S01]  /*da80*/  @P5 STG.E.U8 desc[UR8][R10.64], R17 ;  /* 0x000000110a005986 */ /* 0x0003e2000c101108 */
[----:B------:R-:W-:Y:S01]  /*da90*/  ULDC UR5, c[0x0][0x22c] ;  /* 0x00008b0000057ab9 */ /* 0x000fe20000000800 */
[----:B------:R-:W-:Y:S01]  /*daa0*/  PRMT R19, R5, 0x7772, RZ ;  /* 0x0000777205137816 */ /* 0x000fe200000000ff */
[----:B------:R-:W-:Y:S01]  /*dab0*/  ULDC UR4, c[0x0][0x248] ;  /* 0x0000920000047ab9 */ /* 0x000fe20000000800 */
[----:B------:R-:W-:Y:S01]  /*dac0*/  IADD3 R14, P5, R15, R0, RZ ;  /* 0x000000000f0e7210 */ /* 0x000fe20007fbe0ff */
[----:B------:R-:W2:Y:S01]  /*dad0*/  LDS.128 R8, [R3] ;  /* 0x0000000003087984 */ /* 0x000ea20000000c00 */
[----:B------:R-:W-:Y:S01]  /*dae0*/  ISETP.LT.AND P6, PT, R4, UR5, !P0 ;  /* 0x0000000504007c0c */ /* 0x000fe2000c7c1270 */
[C---:B------:R-:W-:Y:S01]  /*daf0*/  VIADD R4, R158.reuse, 0x5f ;  /* 0x0000005f9e047836 */ /* 0x040fe20000000000 */
[----:B0-----:R-:W-:Y:S01]  /*db00*/  PRMT R21, R5, 0x7773, RZ ;  /* 0x0000777305157816 */ /* 0x001fe200000000ff */
[----:B------:R-:W-:Y:S01]  /*db10*/  ULDC UR5, c[0x0][0x22c] ;  /* 0x00008b0000057ab9 */ /* 0x000fe20000000800 */
[----:B------:R-:W-:Y:S01]  /*db20*/  VIADD R5, R158, 0x60 ;  /* 0x000000609e057836 */ /* 0x000fe20000000000 */
[----:B------:R0:W-:Y:S01]  /*db30*/  @P4 STG.E.U8 desc[UR8][R12.64], R19 ;  /* 0x000000130c004986 */ /* 0x0001e2000c101108 */
[C---:B-1----:R-:W-:Y:S01]  /*db40*/  VIADD R17, R15.reuse, UR4 ;  /* 0x000000040f117c36 */ /* 0x042fe20008000000 */
[----:B------:R-:W-:Y:S01]  /*db50*/  LEA.HI.X.SX32 R15, R15, R2, 0x1, P5 ;  /* 0x000000020f0f7211 */ /* 0x000fe200028f0eff */
[----:B------:R-:W-:Y:S01]  /*db60*/  ULDC UR4, c[0x0][0x22c] ;  /* 0x00008b0000047ab9 */ /* 0x000fe20000000800 */
[----:B------:R-:W-:Y:S01]  /*db70*/  ISETP.LT.AND P4, PT, R4, UR5, !P0 ;  /* 0x0000000504007c0c */ /* 0x000fe2000c781270 */
[----:B------:R-:W-:Y:S01]  /*db80*/  ULDC UR5, c[0x0][0x22c] ;  /* 0x00008b0000057ab9 */ /* 0x000fe20000000800 */
[----:B------:R-:W-:Y:S01]  /*db90*/  IADD3 R4, P5, R17, R0, RZ ;  /* 0x0000000011047210 */ /* 0x000fe20007fbe0ff */
[----:B------:R1:W-:Y:S01]  /*dba0*/  @P1 STG.E.U8 desc[UR8][R14.64], R21 ;  /* 0x000000150e001986 */ /* 0x0003e2000c101108 */
[----:B------:R-:W-:Y:S01]  /*dbb0*/  ISETP.LT.AND P1, PT, R5, UR4, !P0 ;  /* 0x0000000405007c0c */ /* 0x000fe2000c721270 */
[----:B------:R-:W-:Y:S01]  /*dbc0*/  ULDC UR4, c[0x0][0x248] ;  /* 0x0000920000047ab9 */ /* 0x000fe20000000800 */
[C---:B------:R-:W-:Y:S01]  /*dbd0*/  LEA.HI.X.SX32 R5, R17.reuse, R2, 0x1, P5 ;  /* 0x0000000211057211 */ /* 0x040fe200028f0eff */
[----:B------:R-:W-:Y:S01]  /*dbe0*/  VIADD R17, R17, UR4 ;  /* 0x0000000411117c36 */ /* 0x000fe20008000000 */
[----:B0-----:R-:W-:Y:S01]  /*dbf0*/  PRMT R19, R6, 0x7772, RZ ;  /* 0x0000777206137816 */ /* 0x001fe200000000ff */
[----:B------:R-:W-:Y:S01]  /*dc00*/  VIADD R13, R158, 0x61 ;  /* 0x000000619e0d7836 */ /* 0x000fe20000000000 */
[----:B------:R-:W-:-:S03]  /*dc10*/  ULDC UR4, c[0x0][0x22c] ;  /* 0x00008b0000047ab9 */ /* 0x000fc60000000800 */
        /* <DEDUP_REMOVED lines=8> */
[----:B------:R-:W-:Y:S02]  /*dca0*/  PRMT R21, R7, 0x7772, RZ ;  /* 0x0000777207157816 */ /* 0x000fe400000000ff */
[----:B------:R1:W-:Y:S01]  /*dcb0*/  @P2 STG.E.U8 desc[UR8][R12.64], R23 ;  /* 0x000000170c002986 */ /* 0x0003e2000c101108 */
[C---:B------:R-:W-:Y:S01]  /*dcc0*/  VIADD R15, R17.reuse, UR4 ;  /* 0x00000004110f7c36 */ /* 0x040fe20008000000 */
[C---:B0-----:R-:W-:Y:S01]  /*dcd0*/  IADD3 R4, P2, R17.reuse, R0, RZ ;  /* 0x0000000011047210 */ /* 0x041fe20007f5e0ff */
[----:B------:R-:W-:Y:S01]  /*dce0*/  ULDC UR4, c[0x0][0x248] ;  /* 0x0000920000047ab9 */ /* 0x000fe20000000800 */
[----:B------:R-:W-:Y:S01]  /*dcf0*/  ISETP.LT.AND P3, PT, R14, UR5, !P0 ;  /* 0x000000050e007c0c */ /* 0x000fe2000c761270 */
[----:B------:R-:W-:Y:S01]  /*dd00*/  VIADD R14, R158, 0x63 ;  /* 0x000000639e0e7836 */ /* 0x000fe20000000000 */
[----:B------:R-:W-:Y:S01]  /*dd10*/  LEA.HI.X.SX32 R5, R17, R2, 0x1, P2 ;  /* 0x0000000211057211 */ /* 0x000fe200010f0eff */
[C---:B------:R-:W-:Y:S01]  /*dd20*/  VIADD R17, R15.reuse, UR4 ;  /* 0x000000040f117c36 */ /* 0x040fe20008000000 */
[-C--:B------:R-:W-:Y:S01]  /*dd30*/  IADD3 R6, P2, R15, R0.reuse, RZ ;  /* 0x000000000f067210 */ /* 0x080fe20007f5e0ff */
[----:B------:R-:W-:Y:S01]  /*dd40*/  ULDC UR5, c[0x0][0x22c] ;  /* 0x00008b0000057ab9 */ /* 0x000fe20000000800 */
[----:B------:R-:W-:Y:S01]  /*dd50*/  PRMT R19, R7, 0x7773, RZ ;  /* 0x0000777307137816 */ /* 0x000fe200000000ff */
[----:B------:R0:W-:Y:S01]  /*dd60*/  @P6 STG.E.U8 desc[UR8][R4.64], R21 ;  /* 0x0000001504006986 */ /* 0x0001e2000c101108 */
[----:B-1----:R-:W-:Y:S01]  /*dd70*/  IADD3 R12, P6, R17, R0, RZ ;  /* 0x00000000110c7210 */ /* 0x002fe20007fde0ff */
[----:B------:R-:W-:Y:S01]  /*dd80*/  ULDC UR4, c[0x0][0x248] ;  /* 0x0000920000047ab9 */ /* 0x000fe20000000800 */
[----:B------:R-:W-:-:S02]  /*dd90*/  LEA.HI.X.SX32 R7, R15, R2, 0x1, P2 ;  /* 0x000000020f077211 */ /* 0x000fc400010f0eff */
[----:B------:R-:W-:Y:S01]  /*dda0*/  ISETP.LT.AND P2, PT, R14, UR5, !P0 ;  /* 0x000000050e007c0c */ /* 0x000fe2000c741270 */
[----:B------:R-:W-:Y:S01]  /*ddb0*/  VIADD R14, R158, 0x64 ;  /* 0x000000649e0e7836 */ /* 0x000fe20000000000 */
[C---:B------:R-:W-:Y:S01]  /*ddc0*/  LEA.HI.X.SX32 R13, R17.reuse, R2, 0x1, P6 ;  /* 0x00000002110d7211 */ /* 0x040fe200030f0eff */
[----:B------:R-:W-:Y:S01]  /*ddd0*/  VIADD R17, R17, UR4 ;  /* 0x0000000411117c36 */ /* 0x000fe20008000000 */
[----:B--2---:R-:W-:Y:S01]  /*dde0*/  PRMT R23, R8, 0x7770, RZ ;  /* 0x0000777008177816 */ /* 0x004fe200000000ff */
[----:B------:R-:W-:Y:S01]  /*ddf0*/  ULDC UR5, c[0x0][0x22c] ;  /* 0x00008b0000057ab9 */ /* 0x000fe20000000800 */
[----:B------:R1:W-:Y:S01]  /*de00*/  @P4 STG.E.U8 desc[UR8][R6.64], R19 ;  /* 0x0000001306004986 */ /* 0x0003e2000c101108 */
[----:B0-----:R-:W-:Y:S01]  /*de10*/  VIADD R5, R158, 0x65 ;  /* 0x000000659e057836 */ /* 0x001fe20000000000 */
[----:B------:R-:W-:Y:S01]  /*de20*/  ISETP.LT.AND P6, PT, R14, UR5, !P0 ;  /* 0x000000050e007c0c */ /* 0x000fe2000c7c1270 */
[----:B------:R-:W-:Y:S01]  /*de30*/  ULDC UR5, c[0x0][0x22c] ;  /* 0x00008b0000057ab9 */ /* 0x000fe20000000800 */
[----:B------:R-:W-:Y:S01]  /*de40*/  IADD3 R4, P4, R17, R0, RZ ;  /* 0x0000000011047210 */ /* 0x000fe20007f9e0ff */
[----:B------:R-:W-:Y:S01]  /*de50*/  ULDC UR4, c[0x0][0x248] ;  /* 0x0000920000047ab9 */ /* 0x000fe20000000800 */
[----:B------:R0:W-:Y:S01]  /*de60*/  @P1 STG.E.U8 desc[UR8][R12.64], R23 ;  /* 0x000000170c001986 */ /* 0x0001e2000c101108 */
[----:B------:R-:W-:Y:S01]  /*de70*/  ISETP.LT.AND P1, PT, R5, UR5, !P0 ;  /* 0x0000000505007c0c */ /* 0x000fe2000c721270 */
[C---:B------:R-:W-:Y:S01]  /*de80*/  VIADD R15, R17.reuse, UR4 ;  /* 0x00000004110f7c36 */ /* 0x040fe20008000000 */
[----:B------:R-:W-:Y:S01]  /*de90*/  LEA.HI.X.SX32 R5, R17, R2, 0x1, P4 ;  /* 0x0000000211057211 */ /* 0x000fe200020f0eff */
[----:B------:R-:W-:Y:S01]  /*dea0*/  ULDC UR4, c[0x0][0x22c] ;  /* 0x00008b0000047ab9 */ /* 0x000fe20000000800 */
[----:B------:R-:W-:Y:S01]  /*deb0*/  PRMT R17, R9, 0x7770, RZ ;  /* 0x0000777009117816 */ /* 0x000fe200000000ff */
[----:B-1----:R-:W-:Y:S01]  /*dec0*/  VIADD R7, R158, 0x66 ;  /* 0x000000669e077836 */ /* 0x002fe20000000000 */
[----:B------:R-:W-:Y:S01]  /*ded0*/  PRMT R19, R8, 0x7771, RZ ;  /* 0x0000777108137816 */ /* 0x000fe200000000ff */
[----:B------:R-:W-:Y:S01]  /*dee0*/  ULDC UR5, c[0x0][0x22c] ;  /* 0x00008b0000057ab9 */ /* 0x000fe20000000800 */
[----:B------:R-:W-:-:S02]  /*def0*/  IADD3 R6, P4, R15, R0, RZ ;  /* 0x000000000f067210 */ /* 0x000fc40007f9e0ff */
[----:B------:R-:W-:Y:S01]  /*df00*/  PRMT R21, R9, 0x7771, RZ ;  /* 0x0000777109157816 */ /* 0x000fe200000000ff */
[----:B------:R1:W-:Y:S01]  /*df10*/  @P5 STG.E.U8 desc[UR8][R4.64], R19 ;  /* 0x0000001304005986 */ /* 0x0003e2000c101108 */
[----:B------:R-:W-:Y:S01]  /*df20*/  ISETP.LT.AND P5, PT, R7, UR4, !P0 ;  /* 0x0000000407007c0c */ /* 0x000fe2000c7a1270 */
[----:B------:R-:W-:Y:S01]  /*df30*/  ULDC UR4, c[0x0][0x248] ;  /* 0x0000920000047ab9 */ /* 0x000fe20000000800 */
[C---:B------:R-:W-:Y:S01]  /*df40*/  LEA.HI.X.SX32 R7, R15.reuse, R2, 0x1, P4 ;  /* 0x000000020f077211 */ /* 0x040fe200020f0eff */
[----:B------:R-:W-:Y:S01]  /*df50*/  VIADD R15, R15, UR4 ;  /* 0x000000040f0f7c36 */ /* 0x000fe20008000000 */
[----:B------:R-:W-:Y:S01]  /*df60*/  ULDC UR4, c[0x0][0x22c] ;  /* 0x00008b0000047ab9 */ /* 0x000fe20000000800 */
[----:B0-----:R-:W-:Y:S01]  /*df70*/  VIADD R13, R158, 0x67 ;  /* 0x000000679e0d7836 */ /* 0x001fe20000000000 */
[----:B------:R-:W-:Y:S01]  /*df80*/  PRMT R25, R10, 0x7770, RZ ;  /* 0x000077700a197816 */ /* 0x000fe200000000ff */
[----:B------:R0:W-:Y:S01]  /*df90*/  @P3 STG.E.U8 desc[UR8][R6.64], R17 ;  /* 0x0000001106003986 */ /* 0x0001e2000c101108 */
[----:B------:R-:W-:-:S02]  /*dfa0*/  IADD3 R12, P3, R15, R0, RZ ;  /* 0x000000000f0c7210 */ /* 0x000fc40007f7e0ff */
[----:B------:R-:W-:Y:S01]  /*dfb0*/  ISETP.LT.AND P4, PT, R13, UR4, !P0 ;  /* 0x000000040d007c0c */ /* 0x000fe2000c781270 */
[----:B------:R-:W-:Y:S01]  /*dfc0*/  ULDC UR4, c[0x0][0x248] ;  /* 0x0000920000047ab9 */ /* 0x000fe20000000800 */
[----:B-1----:R-:W-:Y:S01]  /*dfd0*/  VIADD R4, R158, 0x68 ;  /* 0x000000689e047836 */ /* 0x002fe20000000000 */
[C---:B------:R-:W-:Y:S01]  /*dfe0*/  LEA.HI.X.SX32 R13, R15.reuse, R2, 0x1, P3 ;  /* 0x000000020f0d7211 */ /* 0x040fe200018f0eff */
[----:B------:R-:W-:Y:S01]  /*dff0*/  VIADD R15, R15, UR4 ;  /* 0x000000040f0f7c36 */ /* 0x000fe20008000000 */
[----:B------:R-:W-:Y:S01]  /*e000*/  ULDC UR4, c[0x0][0x248] ;  /* 0x0000920000047ab9 */ /* 0x000fe20000000800 */
[----:B------:R-:W-:Y:S02]  /*e010*/  PRMT R23, R10, 0x7771, RZ ;  /* 0x000077710a177816 */ /* 0x000fe400000000ff */
[----:B------:R-:W-:Y:S01]  /*e020*/  ISETP.LT.AND P3, PT, R4, UR5, !P0 ;  /* 0x0000000504007c0c */ /* 0x000fe2000c761270 */
[----:B------:R-:W-:Y:S01]  /*e030*/  @P2 STG.E.U8 desc[UR8][R12.64], R21 ;  /* 0x000000150c002986 */ /* 0x000fe2000c101108 */
[C---:B------:R-:W-:Y:S01]  /*e040*/  IADD3 R14, P2, R15.reuse, R0, RZ ;  /* 0x000000000f0e7210 */ /* 0x040fe20007f5e0ff */
[C---:B------:R-:W-:Y:S01]  /*e050*/  VIADD R19, R15.reuse, UR4 ;  /* 0x000000040f137c36 */ /* 0x040fe20008000000 */
[----:B------:R-:W-:Y:S01]  /*e060*/  ULDC UR4, c[0x0][0x22c] ;  /* 0x00008b0000047ab9 */ /* 0x000fe20000000800 */
[----:B------:R1:W2:Y:S01]  /*e070*/  LDS.128 R4, [R3+0x400] ;  /* 0x0004000003047984 */ /* 0x0002a20000000c00 */
[----:B------:R-:W-:Y:S01]  /*e080*/  LEA.HI.X.SX32 R15, R15, R2, 0x1, P2 ;  /* 0x000000020f0f7211 */ /* 0x000fe200010f0eff */
[----:B------:R-:W-:Y:S01]  /*e090*/  ULDC UR5, c[0x0][0x22c] ;  /* 0x00008b0000057ab9 */ /* 0x000fe20000000800 */
[----:B------:R-:W-:-:S03]  /*e0a0*/  IADD3 R16, P2, R19, R0, RZ ;  /* 0x0000000013107210 */ /* 0x000fc60007f5e0ff */
[----:B------:R3:W-:Y:S01]  /*e0b0*/  @P6 STG.E.U8 desc[UR8][R14.64], R25 ;  /* 0x000000190e006986 */ /* 0x0007e2000c101108 */
[C---:B0-----:R-:W-:Y:S01]  /*e0c0*/  LEA.HI.X.SX32 R17, R19.reuse, R2, 0x1, P2 ;  /* 0x0000000213117211 */ /* 0x041fe200010f0eff */
[----:B-1----:R-:W-:Y:S01]  /*e0d0*/  VIADD R3, R158, 0x6a ;  /* 0x0000006a9e037836 */ /* 0x002fe20000000000 */
[----:B------:R-:W-:Y:S01]  /*e0e0*/  ISETP.LT.AND P2, PT, R18, UR4, !P0 ;  /* 0x0000000412007c0c */ /* 0x000fe2000c741270 */
[----:B------:R-:W-:Y:S02]  /*e0f0*/  ULDC UR4, c[0x0][0x248] ;  /* 0x0000920000047ab9 */ /* 0x000fe40000000800 */
[----:B------:R-:W-:Y:S01]  /*e100*/  VIADD R19, R19, UR4 ;  /* 0x0000000413137c36 */ /* 0x000fe20008000000 */
[----:B------:R-:W-:Y:S01]  /*e110*/  ULDC UR4, c[0x0][0x248] ;  /* 0x0000920000047ab9 */ /* 0x000fe20000000800 */
[----:B------:R0:W-:Y:S01]  /*e120*/  @P1 STG.E.U8 desc[UR8][R16.64], R23 ;  /* 0x0000001710001986 */ /* 0x0001e2000c101108 */
[----:B------:R-:W-:Y:S01]  /*e130*/  ISETP.LT.AND P1, PT, R3, UR5, !P0 ;  /* 0x0000000503007c0c */ /* 0x000fe2000c721270 */
[C---:B------:R-:W-:Y:S01]  /*e140*/  VIADD R21, R19.reuse, UR4 ;  /* 0x0000000413157c36 */ /* 0x040fe20008000000 */
[----:B------:R-:W-:Y:S01]  /*e150*/  IADD3 R12, P6, R19, R0, RZ ;  /* 0x00000000130c7210 */ /* 0x000fe20007fde0ff */
[----:B------:R-:W-:Y:S01]  /*e160*/  VIADD R3, R158, 0x6b ;  /* 0x0000006b9e037836 */ /* 0x000fe20000000000 */
[----:B---3--:R-:W-:Y:S01]  /*e170*/  PRMT R25, R11, 0x7770, RZ ;  /* 0x000077700b197816 */ /* 0x008fe200000000ff */
[----:B------:R-:W-:Y:S01]  /*e180*/  ULDC UR4, c[0x0][0x22c] ;  /* 0x00008b0000047ab9 */ /* 0x000fe20000000800 */
[----:B------:R-:W-:Y:S01]  /*e190*/  LEA.HI.X.SX32 R13, R19, R2, 0x1, P6 ;  /* 0x00000002130d7211 */ /* 0x000fe200030f0eff */
[----:B------:R-:W-:Y:S01]  /*e1a0*/  ULDC UR5, c[0x0][0x22c] ;  /* 0x00008b0000057ab9 */ /* 0x000fe20000000800 */
[----:B------:R-:W-:-:S03]  /*e1b0*/  IADD3 R14, P6, R21, R0, RZ ;  /* 0x00000000150e7210 */ /* 0x000fc60007fde0ff */
[----:B------:R2:W-:Y:S01]  /*e1c0*/  @P5 STG.E.U8 desc[UR8][R12.64], R25 ;  /* 0x000000190c005986 */ /* 0x0005e2000c101108 */
[----:B------:R-:W-:Y:S01]  /*e1d0*/  ISETP.LT.AND P5, PT, R3, UR4, !P0 ;  /* 0x0000000403007c0c */ /* 0x000fe2000c7a1270 */
[----:B------:R-:W-:Y:S01]  /*e1e0*/  ULDC UR4, c[0x0][0x248] ;  /* 0x0000920000047ab9 */ /* 0x000fe20000000800 */
[C---:B------:R-:W-:Y:S01]  /*e1f0*/  LEA.HI.X.SX32 R15, R21.reuse, R2, 0x1, P6 ;  /* 0x00000002150f7211 */ /* 0x040fe200030f0eff */
[----:B------:R-:W-:Y:S01]  /*e200*/  VIADD R21, R21, UR4 ;  /* 0x0000000415157c36 */ /* 0x000fe20008000000 */
[----:B0-----:R-:W-:Y:S01]  /*e210*/  PRMT R23, R11, 0x7771, RZ ;  /* 0x000077710b177816 */ /* 0x001fe200000000ff */
[C---:B------:R-:W-:Y:S01]  /*e220*/  VIADD R3, R158.reuse, 0x6c ;  /* 0x0000006c9e037836 */ /* 0x040fe20000000000 */
[----:B------:R-:W-:Y:S02]  /*e230*/  ULDC UR4, c[0x0][0x248] ;  /* 0x0000920000047ab9 */ /* 0x000fe40000000800 */
[C---:B------:R-:W-:Y:S01]  /*e240*/  IADD3 R16, P6, R21.reuse, R0, RZ ;  /* 0x0000000015107210 */ /* 0x040fe20007fde0ff */
[----:B------:R0:W-:Y:S01]  /*e250*/  @P4 STG.E.U8 desc[UR8][R14.64], R23 ;  /* 0x000000170e004986 */ /* 0x0001e2000c101108 */
[----:B------:R-:W-:Y:S01]  /*e260*/  VIADD R19, R21, UR4 ;  /* 0x0000000415137c36 */ /* 0x000fe20008000000 */
[----:B------:R-:W-:Y:S01]  /*e270*/  ISETP.LT.AND P4, PT, R3, UR5, !P0 ;  /* 0x0000000503007c0c */ /* 0x000fe2000c781270 */
[----:B------:R-:W-:Y:S01]  /*e280*/  VIADD R3, R158, 0x6d ;  /* 0x0000006d9e037836 */ /* 0x000fe20000000000 */
[----:B------:R-:W-:Y:S01]  /*e290*/  LEA.HI.X.SX32 R17, R21, R2, 0x1, P6 ;  /* 0x0000000215117211 */ /* 0x000fe200030f0eff */
[----:B------:R-:W-:Y:S01]  /*e2a0*/  ULDC UR4, c[0x0][0x22c] ;  /* 0x00008b0000047ab9 */ /* 0x000fe20000000800 */
[----:B--2---:R-:W-:Y:S01]  /*e2b0*/  PRMT R25, R4, 0x7770, RZ ;  /* 0x0000777004197816 */ /* 0x004fe200000000ff */
        /* <DEDUP_REMOVED lines=17> */
[----:B-1----:R-:W-:Y:S01]  /*e3d0*/  PRMT R25, R5, 0x7770, RZ ;  /* 0x0000777005197816 */ /* 0x002fe200000000ff */
        /* <DEDUP_REMOVED lines=71> */
[----:B------:R-:W-:Y:S01]  /*e850*/  IADD3 R8, P6, R21, R0, RZ ;  /* 0x0000000015087210 */ /* 0x000fe20007fde0ff */
[----:B------:R-:W-:Y:S01]  /*e860*/  ULDC UR5, c[0x0][0x22c] ;  /* 0x00008b0000057ab9 */ /* 0x000fe20000000800 */
[----:B------:R-:W-:-:S02]  /*e870*/  PRMT R19, R9, 0x7773, RZ ;  /* 0x0000777309137816 */ /* 0x000fc400000000ff */
[----:B-1----:R-:W-:Y:S02]  /*e880*/  PRMT R25, R5, 0x7772, RZ ;  /* 0x0000777205197816 */ /* 0x002fe400000000ff */
[----:B0-----:R-:W-:Y:S02]  /*e890*/  PRMT R23, R9, 0x7772, RZ ;  /* 0x0000777209177816 */ /* 0x001fe400000000ff */
[----:B------:R-:W-:-:S03]  /*e8a0*/  LEA.HI.X.SX32 R9, R21, R2, 0x1, P6 ;  /* 0x0000000215097211 */ /* 0x000fc600030f0eff */
[----:B------:R0:W-:Y:S01]  /*e8b0*/  @P3 STG.E.U8 desc[UR8][R12.64], R23 ;  /* 0x000000170c003986 */ /* 0x0001e2000c101108 */
[----:B------:R-:W-:Y:S01]  /*e8c0*/  ISETP.LT.AND P3, PT, R3, UR4, !P0 ;  /* 0x0000000403007c0c */ /* 0x000fe2000c761270 */
[----:B------:R-:W-:Y:S01]  /*e8d0*/  ULDC UR4, c[0x0][0x248] ;  /* 0x0000920000047ab9 */ /* 0x000fe20000000800 */
[C---:B------:R-:W-:Y:S01]  /*e8e0*/  VIADD R3, R158.reuse, 0x78 ;  /* 0x000000789e037836 */ /* 0x040fe20000000000 */
[----:B------:R1:W-:Y:S01]  /*e8f0*/  @P2 STG.E.U8 desc[UR8][R8.64], R19 ;  /* 0x0000001308002986 */ /* 0x0003e2000c101108 */
[----:B------:R-:W-:Y:S01]  /*e900*/  VIADD R21, R21, UR4 ;  /* 0x0000000415157c36 */ /* 0x000fe20008000000 */
[----:B------:R-:W-:Y:S02]  /*e910*/  ULDC UR4, c[0x0][0x248] ;  /* 0x0000920000047ab9 */ /* 0x000fe40000000800 */
[----:B------:R-:W-:Y:S01]  /*e920*/  ISETP.LT.AND P2, PT, R3, UR5, !P0 ;  /* 0x0000000503007c0c */ /* 0x000fe2000c741270 */
[C---:B------:R-:W-:Y:S01]  /*e930*/  VIADD R17, R21.reuse, UR4 ;  /* 0x0000000415117c36 */ /* 0x040fe20008000000 */
[C---:B------:R-:W-:Y:S01]  /*e940*/  IADD3 R14, P6, R21.reuse, R0, RZ ;  /* 0x00000000150e7210 */ /* 0x040fe20007fde0ff */
[----:B------:R-:W-:Y:S01]  /*e950*/  VIADD R3, R158, 0x79 ;  /* 0x000000799e037836 */ /* 0x000fe20000000000 */
[----:B------:R-:W-:Y:S01]  /*e960*/  ULDC UR4, c[0x0][0x22c] ;  /* 0x00008b0000047ab9 */ /* 0x000fe20000000800 */
[----:B0-----:R-:W-:Y:S01]  /*e970*/  PRMT R23, R10, 0x7773, RZ ;  /* 0x000077730a177816 */ /* 0x001fe200000000ff */
[----:B------:R-:W-:Y:S01]  /*e980*/  ULDC UR5, c[0x0][0x22c] ;  /* 0x00008b0000057ab9 */ /* 0x000fe20000000800 */
[----:B------:R-:W-:-:S02]  /*e990*/  LEA.HI.X.SX32 R15, R21, R2, 0x1, P6 ;  /* 0x00000002150f7211 */ /* 0x000fc400030f0eff */
[----:B------:R-:W-:Y:S02]  /*e9a0*/  PRMT R21, R10, 0x7772, RZ ;  /* 0x000077720a157816 */ /* 0x000fe400000000ff */
[----:B------:R-:W-:-:S03]  /*e9b0*/  IADD3 R12, P6, R17, R0, RZ ;  /* 0x00000000110c7210 */ /* 0x000fc60007fde0ff */
[----:B------:R0:W-:Y:S01]  /*e9c0*/  @P1 STG.E.U8 desc[UR8][R14.64], R21 ;  /* 0x000000150e001986 */ /* 0x0001e2000c101108 */
[----:B------:R-:W-:Y:S01]  /*e9d0*/  ISETP.LT.AND P1, PT, R3, UR4, !P0 ;  /* 0x0000000403007c0c */ /* 0x000fe2000c721270 */
[----:B------:R-:W-:Y:S01]  /*e9e0*/  ULDC UR4, c[0x0][0x248] ;  /* 0x0000920000047ab9 */ /* 0x000fe20000000800 */
[C---:B------:R-:W-:Y:S01]  /*e9f0*/  LEA.HI.X.SX32 R13, R17.reuse, R2, 0x1, P6 ;  /* 0x00000002110d7211 */ /* 0x040fe200030f0eff */
[----:B------:R-:W-:Y:S01]  /*ea00*/  VIADD R17, R17, UR4 ;  /* 0x0000000411117c36 */ /* 0x000fe20008000000 */
[----:B------:R-:W-:Y:S01]  /*ea10*/  ULDC UR4, c[0x0][0x248] ;  /* 0x0000920000047ab9 */ /* 0x000fe20000000800 */
[C---:B------:R-:W-:Y:S02]  /*ea20*/  VIADD R3, R158.reuse, 0x7a ;  /* 0x0000007a9e037836 */ /* 0x040fe40000000000 */
[----:B------:R2:W-:Y:S01]  /*ea30*/  @P5 STG.E.U8 desc[UR8][R12.64], R23 ;  /* 0x000000170c005986 */ /* 0x0005e2000c101108 */
[C---:B-1----:R-:W-:Y:S01]  /*ea40*/  IADD3 R8, P6, R17.reuse, R0, RZ ;  /* 0x0000000011087210 */ /* 0x042fe20007fde0ff */
[----:B------:R-:W-:Y:S01]  /*ea50*/  VIADD R19, R17, UR4 ;  /* 0x0000000411137c36 */ /* 0x000fe20008000000 */
[----:B------:R-:W-:Y:S01]  /*ea60*/  ISETP.LT.AND P5, PT, R3, UR5, !P0 ;  /* 0x0000000503007c0c */ /* 0x000fe2000c7a1270 */
[----:B------:R-:W-:Y:S01]  /*ea70*/  VIADD R3, R158, 0x7b ;  /* 0x0000007b9e037836 */ /* 0x000fe20000000000 */
[----:B------:R-:W-:Y:S01]  /*ea80*/  LEA.HI.X.SX32 R9, R17, R2, 0x1, P6 ;  /* 0x0000000211097211 */ /* 0x000fe200030f0eff */
[----:B------:R-:W-:Y:S01]  /*ea90*/  ULDC UR4, c[0x0][0x22c] ;  /* 0x00008b0000047ab9 */ /* 0x000fe20000000800 */
[----:B------:R-:W-:Y:S01]  /*eaa0*/  PRMT R17, R11, 0x7772, RZ ;  /* 0x000077720b117816 */ /* 0x000fe200000000ff */
[----:B------:R-:W-:Y:S01]  /*eab0*/  ULDC UR5, c[0x0][0x22c] ;  /* 0x00008b0000057ab9 */ /* 0x000fe20000000800 */
[----:B------:R-:W-:-:S02]  /*eac0*/  IADD3 R10, P6, R19, R0, RZ ;  /* 0x00000000130a7210 */ /* 0x000fc40007fde0ff */
[----:B0-----:R-:W-:Y:S01]  /*ead0*/  PRMT R21, R11, 0x7773, RZ ;  /* 0x000077730b157816 */ /* 0x001fe200000000ff */
[----:B------:R0:W-:Y:S01]  /*eae0*/  @P4 STG.E.U8 desc[UR8][R8.64], R17 ;  /* 0x0000001108004986 */ /* 0x0001e2000c101108 */
[----:B------:R-:W-:Y:S01]  /*eaf0*/  ISETP.LT.AND P4, PT, R3, UR4, !P0 ;  /* 0x0000000403007c0c */ /* 0x000fe2000c781270 */
[----:B------:R-:W-:Y:S01]  /*eb00*/  ULDC UR4, c[0x0][0x248] ;  /* 0x0000920000047ab9 */ /* 0x000fe20000000800 */
[C---:B------:R-:W-:Y:S01]  /*eb10*/  LEA.HI.X.SX32 R11, R19.reuse, R2, 0x1, P6 ;  /* 0x00000002130b7211 */ /* 0x040fe200030f0eff */
[----:B------:R-:W-:Y:S01]  /*eb20*/  VIADD R19, R19, UR4 ;  /* 0x0000000413137c36 */ /* 0x000fe20008000000 */
[----:B------:R-:W-:Y:S01]  /*eb30*/  ULDC UR4, c[0x0][0x248] ;  /* 0x0000920000047ab9 */ /* 0x000fe20000000800 */
[C---:B------:R-:W-:Y:S01]  /*eb40*/  VIADD R3, R158.reuse, 0x7c ;  /* 0x0000007c9e037836 */ /* 0x040fe20000000000 */
[----:B--2---:R-:W-:Y:S01]  /*eb50*/  PRMT R23, R5, 0x7773, RZ ;  /* 0x0000777305177816 */ /* 0x004fe200000000ff */
[----:B------:R1:W-:Y:S01]  /*eb60*/  @P3 STG.E.U8 desc[UR8][R10.64], R21 ;  /* 0x000000150a003986 */ /* 0x0003e2000c101108 */
[C---:B------:R-:W-:Y:S01]  /*eb70*/  IADD3 R12, P6, R19.reuse, R0, RZ ;  /* 0x00000000130c7210 */ /* 0x040fe20007fde0ff */
[----:B------:R-:W-:Y:S01]  /*eb80*/  VIADD R15, R19, UR4 ;  /* 0x00000004130f7c36 */ /* 0x000fe20008000000 */
[----:B------:R-:W-:Y:S01]  /*eb90*/  ISETP.LT.AND P3, PT, R3, UR5, !P0 ;  /* 0x0000000503007c0c */ /* 0x000fe2000c761270 */
[----:B------:R-:W-:Y:S01]  /*eba0*/  VIADD R3, R158, 0x7d ;  /* 0x0000007d9e037836 */ /* 0x000fe20000000000 */
[----:B------:R-:W-:Y:S01]  /*ebb0*/  LEA.HI.X.SX32 R13, R19, R2, 0x1, P6 ;  /* 0x00000002130d7211 */ /* 0x000fe200030f0eff */
[----:B------:R-:W-:Y:S01]  /*ebc0*/  ULDC UR4, c[0x0][0x22c] ;  /* 0x00008b0000047ab9 */ /* 0x000fe20000000800 */
[----:B0-----:R-:W-:Y:S01]  /*ebd0*/  IADD3 R8, P6, R15, R0, RZ ;  /* 0x000000000f087210 */ /* 0x001fe20007fde0ff */
[----:B------:R-:W-:Y:S01]  /*ebe0*/  ULDC UR5, c[0x0][0x248] ;  /* 0x0000920000057ab9 */ /* 0x000fe20000000800 */
[----:B------:R-:W-:-:S02]  /*ebf0*/  PRMT R19, R4, 0x7773, RZ ;  /* 0x0000777304137816 */ /* 0x000fc400000000ff */
[----:B------:R-:W-:Y:S02]  /*ec00*/  LEA.HI.X.SX32 R9, R15, R2, 0x1, P6 ;  /* 0x000000020f097211 */ /* 0x000fe400030f0eff */
[----:B-1----:R-:W-:Y:S02]  /*ec10*/  PRMT R11, R4, 0x7772, RZ ;  /* 0x00007772040b7816 */ /* 0x002fe400000000ff */
[----:B------:R-:W-:-:S03]  /*ec20*/  PRMT R5, R6, 0x7773, RZ ;  /* 0x0000777306057816 */ /* 0x000fc600000000ff */
[----:B------:R0:W-:Y:S01]  /*ec30*/  @P2 STG.E.U8 desc[UR8][R12.64], R11 ;  /* 0x0000000b0c002986 */ /* 0x0001e2000c101108 */
[----:B------:R-:W-:Y:S01]  /*ec40*/  ISETP.LT.AND P2, PT, R3, UR4, !P0 ;  /* 0x0000000403007c0c */ /* 0x000fe2000c741270 */
[----:B------:R-:W-:Y:S01]  /*ec50*/  ULDC UR4, c[0x0][0x248] ;  /* 0x0000920000047ab9 */ /* 0x000fe20000000800 */
[C---:B------:R-:W-:Y:S01]  /*ec60*/  VIADD R3, R158.reuse, 0x7e ;  /* 0x0000007e9e037836 */ /* 0x040fe20000000000 */
[----:B------:R1:W-:Y:S01]  /*ec70*/  @P1 STG.E.U8 desc[UR8][R8.64], R19 ;  /* 0x0000001308001986 */ /* 0x0003e2000c101108 */
[----:B------:R-:W-:Y:S01]  /*ec80*/  VIADD R15, R15, UR4 ;  /* 0x000000040f0f7c36 */ /* 0x000fe20008000000 */
[----:B------:R-:W-:Y:S01]  /*ec90*/  ULDC UR4, c[0x0][0x248] ;  /* 0x0000920000047ab9 */ /* 0x000fe20000000800 */
[----:B------:R-:W-:Y:S02]  /*eca0*/  VIADD R158, R158, 0x7f ;  /* 0x0000007f9e9e7836 */ /* 0x000fe40000000000 */
[C---:B------:R-:W-:Y:S01]  /*ecb0*/  VIADD R17, R15.reuse, UR4 ;  /* 0x000000040f117c36 */ /* 0x040fe20008000000 */
[----:B------:R-:W-:Y:S01]  /*ecc0*/  ULDC UR4, c[0x0][0x248] ;  /* 0x0000920000047ab9 */ /* 0x000fe20000000800 */
[----:B------:R-:W-:-:S02]  /*ecd0*/  IADD3 R10, P1, R15, R0, RZ ;  /* 0x000000000f0a7210 */ /* 0x000fc40007f3e0ff */
[----:B0-----:R-:W-:Y:S01]  /*ece0*/  VIADD R13, R17, UR4 ;  /* 0x00000004110d7c36 */ /* 0x001fe20008000000 */
[----:B------:R-:W-:Y:S01]  /*ecf0*/  ULDC UR4, c[0x0][0x248] ;  /* 0x0000920000047ab9 */ /* 0x000fe20000000800 */
[----:B------:R-:W-:Y:S02]  /*ed00*/  LEA.HI.X.SX32 R11, R15, R2, 0x1, P1 ;  /* 0x000000020f0b7211 */ /* 0x000fe400008f0eff */
[----:B------:R-:W-:Y:S01]  /*ed10*/  VIADD R15, R13, UR5 ;  /* 0x000000050d0f7c36 */ /* 0x000fe20008000000 */
[-C--:B-1----:R-:W-:Y:S01]  /*ed20*/  IADD3 R8, P1, R17, R0.reuse, RZ ;  /* 0x0000000011087210 */ /* 0x082fe20007f3e0ff */
[----:B------:R-:W-:Y:S01]  /*ed30*/  ULDC UR5, c[0x0][0x248] ;  /* 0x0000920000057ab9 */ /* 0x000fe20000000800 */
[----:B------:R-:W-:Y:S01]  /*ed40*/  IADD3 R12, P6, R13, R0, RZ ;  /* 0x000000000d0c7210 */ /* 0x000fe20007fde0ff */
[----:B------:R-:W-:Y:S01]  /*ed50*/  VIADD R19, R15, UR4 ;  /* 0x000000040f137c36 */ /* 0x000fe20008000000 */
[-C--:B------:R-:W-:Y:S01]  /*ed60*/  LEA.HI.X.SX32 R9, R17, R2.reuse, 0x1, P1 ;  /* 0x0000000211097211 */ /* 0x080fe200008f0eff */
[----:B------:R-:W-:Y:S01]  /*ed70*/  ULDC UR4, c[0x0][0x22c] ;  /* 0x00008b0000047ab9 */ /* 0x000fe20000000800 */
[----:B------:R-:W-:Y:S01]  /*ed80*/  LEA.HI.X.SX32 R13, R13, R2, 0x1, P6 ;  /* 0x000000020d0d7211 */ /* 0x000fe200030f0eff */
[C---:B------:R-:W-:Y:S01]  /*ed90*/  VIADD R21, R19.reuse, UR5 ;  /* 0x0000000513157c36 */ /* 0x040fe20008000000 */
[-C--:B------:R-:W-:Y:S01]  /*eda0*/  IADD3 R16, P1, R19, R0.reuse, RZ ;  /* 0x0000000013107210 */ /* 0x080fe20007f3e0ff */
[----:B------:R0:W-:Y:S01]  /*edb0*/  @P5 STG.E.U8 desc[UR8][R10.64], R25 ;  /* 0x000000190a005986 */ /* 0x0001e2000c101108 */
[----:B------:R-:W-:-:S02]  /*edc0*/  IADD3 R14, P6, R15, R0, RZ ;  /* 0x000000000f0e7210 */ /* 0x000fc40007fde0ff */
[-C--:B------:R-:W-:Y:S01]  /*edd0*/  LEA.HI.X.SX32 R17, R19, R2.reuse, 0x1, P1 ;  /* 0x0000000213117211 */ /* 0x080fe200008f0eff */
[----:B------:R0:W-:Y:S01]  /*ede0*/  @P4 STG.E.U8 desc[UR8][R8.64], R23 ;  /* 0x0000001708004986 */ /* 0x0001e2000c101108 */
[----:B------:R-:W-:Y:S02]  /*edf0*/  LEA.HI.X.SX32 R15, R15, R2, 0x1, P6 ;  /* 0x000000020f0f7211 */ /* 0x000fe400030f0eff */
[----:B------:R-:W-:Y:S02]  /*ee00*/  ISETP.LT.AND P1, PT, R3, UR6, !P0 ;  /* 0x0000000603007c0c */ /* 0x000fe4000c721270 */
[C---:B------:R-:W-:Y:S02]  /*ee10*/  IADD3 R18, P6, R21.reuse, R0, RZ ;  /* 0x0000000015127210 */ /* 0x040fe40007fde0ff */
[----:B------:R-:W-:Y:S02]  /*ee20*/  ISETP.LT.AND P0, PT, R158, UR4, !P0 ;  /* 0x000000049e007c0c */ /* 0x000fe4000c701270 */
[----:B------:R-:W-:-:S02]  /*ee30*/  LEA.HI.X.SX32 R19, R21, R2, 0x1, P6 ;  /* 0x0000000215137211 */ /* 0x000fc400030f0eff */
[----:B------:R-:W-:Y:S02]  /*ee40*/  PRMT R21, R6, 0x7772, RZ ;  /* 0x0000777206157816 */ /* 0x000fe400000000ff */
[C---:B------:R-:W-:Y:S02]  /*ee50*/  PRMT R3, R7.reuse, 0x7773, RZ ;  /* 0x0000777307037816 */ /* 0x040fe400000000ff */
[----:B------:R-:W-:Y:S01]  /*ee60*/  PRMT R7, R7, 0x7772, RZ ;  /* 0x0000777207077816 */ /* 0x000fe200000000ff */
[----:B------:R0:W-:Y:S04]  /*ee70*/  @P3 STG.E.U8 desc[UR8][R12.64], R21 ;  /* 0x000000150c003986 */ /* 0x0001e8000c101108 */
[----:B------:R0:W-:Y:S04]  /*ee80*/  @P2 STG.E.U8 desc[UR8][R14.64], R5 ;  /* 0x000000050e002986 */ /* 0x0001e8000c101108 */
[----:B------:R0:W-:Y:S01]  /*ee90*/  @P1 STG.E.U8 desc[UR8][R16.64], R7 ;  /* 0x0000000710001986 */ /* 0x0001e2000c101108 */
[----:B------:R-:W-:Y:S05]  /*eea0*/  @!P0 EXIT ;  /* 0x000000000000894d */ /* 0x000fea0003800000 */
[----:B------:R-:W-:Y:S01]  /*eeb0*/  STG.E.U8 desc[UR8][R18.64], R3 ;  /* 0x0000000312007986 */ /* 0x000fe2000c101108 */
[----:B------:R-:W-:Y:S05]  /*eec0*/  EXIT ;  /* 0x000000000000794d */ /* 0x000fea0003800000 */
.L_x_2:
[----:B------:R-:W-:-:S00]  /*eed0*/  BRA `(.L_x_2) ;  /* 0xfffffffc00fc7947 */ /* 0x000fc0000383ffff */
[----:B------:R-:W-:-:S00]  /*eee0*/  NOP ;  /* 0x0000000000007918 */ /* 0x000fc00000000000 */
        /* <DEDUP_REMOVED lines=9> */
.L_x_3:


//--------------------- .nv.shared.matmul_kernel  --------------------------
	.section	.nv.shared.matmul_kernel,"aw",@nobits
	.sectionflags	@""
	.align	16
	.zero		1024


//--------------------- .nv.shared.reserved.0     --------------------------
	.section	.nv.shared.reserved.0,"aw",@nobits
	.weak		__nv_reservedSMEM_offset_0_alias
	.size		__nv_reservedSMEM_offset_0_alias, 0, 0
	.other		__nv_reservedSMEM_offset_0_alias,@"STO_CUDA_RESERVED_SHARED STV_DEFAULT"
__nv_reservedSMEM_offset_0_alias:
	.zero		0


//--------------------- .nv.constant0.matmul_kernel --------------------------
	.section	.nv.constant0.matmul_kernel,"a",@progbits
	.sectionflags	@""
	.align	4
.nv.constant0.matmul_kernel:
	.zero		608


//--------------------- SYMBOLS --------------------------

	.type		.nv.reservedSmem.offset0,@object
	.size		.nv.reservedSmem.offset0,0x4
